
	.version 1.4
	.target sm_10, map_f64_to_f32
	// compiled with /usr/local/cuda/open64/lib//be
	// nvopencc 4.0 built on 2011-05-12

	//-----------------------------------------------------------
	// Compiling /tmp/tmpxft_0000132c_00000000-9_NN.compute_10.cpp3.i (/tmp/ccBI#.05UmnM)
	//-----------------------------------------------------------

	//-----------------------------------------------------------
	// Options:
	//-----------------------------------------------------------
	//  Target:ptx, ISA:sm_10, Endian:little, Pointer Size:64
	//  -O3	(Optimization level)
	//  -g0	(Debug level)
	//  -m2	(Report advisories)
	//-----------------------------------------------------------

	.file	1	"<command-line>"
	.file	2	"/tmp/tmpxft_0000132c_00000000-8_NN.compute_10.cudafe2.gpu"
	.file	3	"/usr/lib/gcc/x86_64-linux-gnu/4.4.7/include/stddef.h"
	.file	4	"/usr/local/cuda/include/crt/device_runtime.h"
	.file	5	"/usr/local/cuda/include/host_defines.h"
	.file	6	"/usr/local/cuda/include/builtin_types.h"
	.file	7	"/usr/local/cuda/include/device_types.h"
	.file	8	"/usr/local/cuda/include/driver_types.h"
	.file	9	"/usr/local/cuda/include/surface_types.h"
	.file	10	"/usr/local/cuda/include/texture_types.h"
	.file	11	"/usr/local/cuda/include/vector_types.h"
	.file	12	"/usr/local/cuda/include/device_launch_parameters.h"
	.file	13	"/usr/local/cuda/include/crt/storage_class.h"
	.file	14	"/usr/include/x86_64-linux-gnu/bits/types.h"
	.file	15	"/usr/include/x86_64-linux-gnu/bits/types/clock_t.h"
	.file	16	"NN_kernel.cu"
	.file	17	"/usr/local/cuda/include/common_functions.h"
	.file	18	"/usr/local/cuda/include/math_functions.h"
	.file	19	"/usr/local/cuda/include/math_constants.h"
	.file	20	"/usr/local/cuda/include/device_functions.h"
	.file	21	"/usr/local/cuda/include/sm_11_atomic_functions.h"
	.file	22	"/usr/local/cuda/include/sm_12_atomic_functions.h"
	.file	23	"/usr/local/cuda/include/sm_13_double_functions.h"
	.file	24	"/usr/local/cuda/include/sm_20_atomic_functions.h"
	.file	25	"/usr/local/cuda/include/sm_20_intrinsics.h"
	.file	26	"/usr/local/cuda/include/surface_functions.h"
	.file	27	"/usr/local/cuda/include/texture_fetch_functions.h"
	.file	28	"/usr/local/cuda/include/math_functions_dbl_ptx1.h"

	.const .align 4 .b8 kernelTemplate[100] = {0,0,0,0,1,0,0,0,2,0,0,0,3,0,0,0,4,0,0,0,29,0,0,0,30,0,0,0,31,0,0,0,32,0,0,0,33,0,0,0,58,0,0,0,59,0,0,0,60,0,0,0,61,0,0,0,62,0,0,0,87,0,0,0,88,0,0,0,89,0,0,0,90,0,0,0,91,0,0,0,116,0,0,0,117,0,0,0,118,0,0,0,119,0,0,0,120,0,0,0};

	.entry _Z17executeFirstLayerPfS_S_ (
		.param .u64 __cudaparm__Z17executeFirstLayerPfS_S__Layer1_Neurons_GPU,
		.param .u64 __cudaparm__Z17executeFirstLayerPfS_S__Layer1_Weights_GPU,
		.param .u64 __cudaparm__Z17executeFirstLayerPfS_S__Layer2_Neurons_GPU)
	{
	.reg .u16 %rh<5>;
	.reg .u32 %r<25>;
	.reg .u64 %rd<16>;
	.reg .f32 %f<44>;
	.reg .f64 %fd<9>;
	.reg .pred %p<6>;
	.loc	16	23	0
$LDWbegin__Z17executeFirstLayerPfS_S_:
	.loc	16	36	0
	cvt.s32.u16 	%r1, %ctaid.x;
	cvt.u16.u32 	%rh1, %r1;
	mul.wide.u16 	%r2, %rh1, 26;
	ld.param.u64 	%rd1, [__cudaparm__Z17executeFirstLayerPfS_S__Layer1_Weights_GPU];
	cvt.s64.s32 	%rd2, %r2;
	mul.wide.s32 	%rd3, %r2, 4;
	add.u64 	%rd4, %rd1, %rd3;
	ld.global.f32 	%f1, [%rd4+0];
	cvt.s32.u16 	%r3, %tid.x;
	mul24.lo.s32 	%r4, %r3, 2;
	cvt.s32.u16 	%r5, %tid.y;
	cvt.u16.u32 	%rh2, %r5;
	mul.wide.u16 	%r6, %rh2, 58;
	mov.u16 	%rh3, %ctaid.y;
	mul.wide.u16 	%r7, %rh3, 841;
	mov.s32 	%r8, %r2;
	add.s32 	%r9, %r2, 25;
	add.s32 	%r10, %r4, %r6;
	mov.u64 	%rd5, kernelTemplate;
	mov.s64 	%rd6, %rd4;
	ld.param.u64 	%rd7, [__cudaparm__Z17executeFirstLayerPfS_S__Layer1_Neurons_GPU];
$Lt_0_4098:
 //<loop> Loop body line 36, nesting depth: 1, iterations: 25
	.loc	16	42	0
	ld.const.s32 	%r11, [%rd5+0];
	add.s32 	%r12, %r11, %r10;
	add.u32 	%r13, %r7, %r12;
	cvt.u64.u32 	%rd8, %r13;
	mul.wide.u32 	%rd9, %r13, 4;
	.loc	16	36	0
	ld.param.u64 	%rd7, [__cudaparm__Z17executeFirstLayerPfS_S__Layer1_Neurons_GPU];
	.loc	16	42	0
	add.u64 	%rd10, %rd7, %rd9;
	ld.global.f32 	%f2, [%rd10+0];
	ld.global.f32 	%f3, [%rd6+4];
	mad.f32 	%f1, %f2, %f3, %f1;
	add.s32 	%r8, %r8, 1;
	add.u64 	%rd6, %rd6, 4;
	add.u64 	%rd5, %rd5, 4;
	setp.ne.s32 	%p1, %r8, %r9;
	@%p1 bra 	$Lt_0_4098;
	.loc	16	45	0
	cvt.f64.f32 	%fd1, %f1;
	mov.f64 	%fd2, 0d3fe55555571f7693;	// 0.666667
	mul.f64 	%fd3, %fd1, %fd2;
	abs.f64 	%fd4, %fd3;
	cvt.rn.f32.f64 	%f4, %fd3;
	cvt.rn.f32.f64 	%f5, %fd4;
	mov.f32 	%f6, 0f3f0ccccd;     	// 0.55
	setp.ge.f32 	%p2, %f5, %f6;
	@!%p2 bra 	$Lt_0_4866;
	.loc	18	1607	0
	add.f32 	%f7, %f5, %f5;
	mov.f32 	%f8, 0f3fb8aa3b;     	// 1.4427
	mul.f32 	%f9, %f7, %f8;
	cvt.rzi.f32.f32 	%f10, %f9;
	ex2.approx.f32 	%f11, %f10;
	mov.f32 	%f12, 0fbf317200;    	// -0.693146
	mad.f32 	%f13, %f12, %f10, %f7;
	mov.f32 	%f14, 0fb5bfbe8e;    	// -1.42861e-06
	mad.f32 	%f15, %f14, %f10, %f13;
	mov.f32 	%f16, 0f3fb8aa3b;    	// 1.4427
	mul.f32 	%f17, %f15, %f16;
	ex2.approx.f32 	%f18, %f17;
	mul.f32 	%f19, %f11, %f18;
	.loc	18	1973	0
	mov.f32 	%f20, 0f3f800000;    	// 1
	mov.f32 	%f21, 0f3f800000;    	// 1
	mov.f32 	%f22, 0f40000000;    	// 2
	mov.f32 	%f23, 0f3f800000;    	// 1
	add.f32 	%f24, %f19, %f23;
	div.approx.f32 	%f25, %f22, %f24;
	sub.f32 	%f26, %f21, %f25;
	mov.f32 	%f27, 0f42b00000;    	// 88
	setp.ge.f32 	%p3, %f5, %f27;
	selp.f32 	%f28, %f20, %f26, %p3;
	mov.b32 	%r14, %f28;
	mov.b32 	%r15, %f4;
	and.b32 	%r16, %r15, -2147483648;
	or.b32 	%r17, %r14, %r16;
	mov.b32 	%f29, %r17;
	bra.uni 	$Lt_0_4610;
$Lt_0_4866:
	.loc	18	1976	0
	mul.f32 	%f30, %f4, %f4;
	add.f32 	%f31, %f4, %f4;
	mov.f32 	%f32, 0fbeaaaa29;    	// -0.333329
	mov.f32 	%f33, 0f3e08677b;    	// 0.133207
	mov.f32 	%f34, 0fbd57be66;    	// -0.0526718
	mov.f32 	%f35, 0f3c86a81b;    	// 0.0164376
	mad.f32 	%f36, %f35, %f30, %f34;
	mad.f32 	%f37, %f30, %f36, %f33;
	mad.f32 	%f38, %f30, %f37, %f32;
	mul.f32 	%f39, %f30, %f38;
	mad.f32 	%f40, %f39, %f4, %f4;
	mov.f32 	%f41, 0f00000000;    	// 0
	setp.eq.f32 	%p4, %f4, %f41;
	selp.f32 	%f29, %f31, %f40, %p4;
$Lt_0_4610:
	.loc	16	47	0
	cvt.f64.f32 	%fd5, %f29;
	mov.f64 	%fd6, 0d3ffb74538ef34d6a;	// 1.7159
	mul.f64 	%fd7, %fd5, %fd6;
	cvt.rn.f32.f64 	%f42, %fd7;
	ld.param.u64 	%rd11, [__cudaparm__Z17executeFirstLayerPfS_S__Layer2_Neurons_GPU];
	mul.wide.s16 	%r18, %rh2, 13;
	mul.wide.s16 	%r19, %rh1, 169;
	add.s32 	%r20, %r18, %r19;
	add.s32 	%r21, %r3, %r20;
	mul.wide.u16 	%r22, %rh3, 1014;
	add.u32 	%r23, %r21, %r22;
	cvt.u64.u32 	%rd12, %r23;
	mul.wide.u32 	%rd13, %r23, 4;
	add.u64 	%rd14, %rd11, %rd13;
	st.global.f32 	[%rd14+0], %f42;
	.loc	16	49	0
	exit;
$LDWend__Z17executeFirstLayerPfS_S_:
	} // _Z17executeFirstLayerPfS_S_
	.const .align 4 .b8 kernelTemplate2[100] = {0,0,0,0,1,0,0,0,2,0,0,0,3,0,0,0,4,0,0,0,13,0,0,0,14,0,0,0,15,0,0,0,16,0,0,0,17,0,0,0,26,0,0,0,27,0,0,0,28,0,0,0,29,0,0,0,30,0,0,0,39,0,0,0,40,0,0,0,41,0,0,0,42,0,0,0,43,0,0,0,52,0,0,0,53,0,0,0,54,0,0,0,55,0,0,0,56,0,0,0};

	.entry _Z18executeSecondLayerPfS_S_ (
		.param .u64 __cudaparm__Z18executeSecondLayerPfS_S__Layer2_Neurons_GPU,
		.param .u64 __cudaparm__Z18executeSecondLayerPfS_S__Layer2_Weights_GPU,
		.param .u64 __cudaparm__Z18executeSecondLayerPfS_S__Layer3_Neurons_GPU)
	{
	.reg .u16 %rh<5>;
	.reg .u32 %r<25>;
	.reg .u64 %rd<16>;
	.reg .f32 %f<59>;
	.reg .f64 %fd<9>;
	.reg .pred %p<6>;
	.loc	16	58	0
$LDWbegin__Z18executeSecondLayerPfS_S_:
	.loc	16	72	0
	cvt.s32.u16 	%r1, %ctaid.x;
	cvt.u16.u32 	%rh1, %r1;
	mul.wide.u16 	%r2, %rh1, 156;
	ld.param.u64 	%rd1, [__cudaparm__Z18executeSecondLayerPfS_S__Layer2_Weights_GPU];
	cvt.s64.s32 	%rd2, %r2;
	mul.wide.s32 	%rd3, %r2, 4;
	add.u64 	%rd4, %rd1, %rd3;
	ld.global.f32 	%f1, [%rd4+0];
	cvt.s32.u16 	%r3, %tid.x;
	mul24.lo.s32 	%r4, %r3, 2;
	cvt.s32.u16 	%r5, %tid.y;
	cvt.u16.u32 	%rh2, %r5;
	mul.wide.u16 	%r6, %rh2, 26;
	mov.u16 	%rh3, %ctaid.y;
	mul.wide.u16 	%r7, %rh3, 1014;
	add.s32 	%r8, %r4, %r6;
	mov.s32 	%r9, %r2;
	add.s32 	%r10, %r2, 150;
	mov.u64 	%rd5, kernelTemplate2;
	mov.s64 	%rd6, %rd4;
	ld.param.u64 	%rd7, [__cudaparm__Z18executeSecondLayerPfS_S__Layer2_Neurons_GPU];
$Lt_1_5634:
 //<loop> Loop body line 72, nesting depth: 1, iterations: 25
	.loc	16	83	0
	ld.const.s32 	%r11, [%rd5+0];
	add.s32 	%r12, %r8, %r11;
	add.u32 	%r13, %r12, %r7;
	cvt.u64.u32 	%rd8, %r13;
	mul.wide.u32 	%rd9, %r13, 4;
	.loc	16	72	0
	ld.param.u64 	%rd7, [__cudaparm__Z18executeSecondLayerPfS_S__Layer2_Neurons_GPU];
	.loc	16	83	0
	add.u64 	%rd10, %rd7, %rd9;
	ld.global.f32 	%f2, [%rd10+0];
	ld.global.f32 	%f3, [%rd6+4];
	mad.f32 	%f4, %f2, %f3, %f1;
	.loc	16	84	0
	ld.global.f32 	%f5, [%rd6+8];
	ld.global.f32 	%f6, [%rd10+676];
	mad.f32 	%f7, %f5, %f6, %f4;
	.loc	16	85	0
	ld.global.f32 	%f8, [%rd6+12];
	ld.global.f32 	%f9, [%rd10+1352];
	mad.f32 	%f10, %f8, %f9, %f7;
	.loc	16	86	0
	ld.global.f32 	%f11, [%rd6+16];
	ld.global.f32 	%f12, [%rd10+2028];
	mad.f32 	%f13, %f11, %f12, %f10;
	.loc	16	87	0
	ld.global.f32 	%f14, [%rd6+20];
	ld.global.f32 	%f15, [%rd10+2704];
	mad.f32 	%f16, %f14, %f15, %f13;
	.loc	16	88	0
	ld.global.f32 	%f17, [%rd6+24];
	ld.global.f32 	%f18, [%rd10+3380];
	mad.f32 	%f1, %f17, %f18, %f16;
	add.s32 	%r9, %r9, 6;
	add.u64 	%rd6, %rd6, 24;
	add.u64 	%rd5, %rd5, 4;
	setp.ne.s32 	%p1, %r9, %r10;
	@%p1 bra 	$Lt_1_5634;
	.loc	16	91	0
	cvt.f64.f32 	%fd1, %f1;
	mov.f64 	%fd2, 0d3fe55555571f7693;	// 0.666667
	mul.f64 	%fd3, %fd1, %fd2;
	abs.f64 	%fd4, %fd3;
	cvt.rn.f32.f64 	%f19, %fd3;
	cvt.rn.f32.f64 	%f20, %fd4;
	mov.f32 	%f21, 0f3f0ccccd;    	// 0.55
	setp.ge.f32 	%p2, %f20, %f21;
	@!%p2 bra 	$Lt_1_6402;
	.loc	18	1607	0
	add.f32 	%f22, %f20, %f20;
	mov.f32 	%f23, 0f3fb8aa3b;    	// 1.4427
	mul.f32 	%f24, %f22, %f23;
	cvt.rzi.f32.f32 	%f25, %f24;
	ex2.approx.f32 	%f26, %f25;
	mov.f32 	%f27, 0fbf317200;    	// -0.693146
	mad.f32 	%f28, %f27, %f25, %f22;
	mov.f32 	%f29, 0fb5bfbe8e;    	// -1.42861e-06
	mad.f32 	%f30, %f29, %f25, %f28;
	mov.f32 	%f31, 0f3fb8aa3b;    	// 1.4427
	mul.f32 	%f32, %f30, %f31;
	ex2.approx.f32 	%f33, %f32;
	mul.f32 	%f34, %f26, %f33;
	.loc	18	1973	0
	mov.f32 	%f35, 0f3f800000;    	// 1
	mov.f32 	%f36, 0f3f800000;    	// 1
	mov.f32 	%f37, 0f40000000;    	// 2
	mov.f32 	%f38, 0f3f800000;    	// 1
	add.f32 	%f39, %f34, %f38;
	div.approx.f32 	%f40, %f37, %f39;
	sub.f32 	%f41, %f36, %f40;
	mov.f32 	%f42, 0f42b00000;    	// 88
	setp.ge.f32 	%p3, %f20, %f42;
	selp.f32 	%f43, %f35, %f41, %p3;
	mov.b32 	%r14, %f43;
	mov.b32 	%r15, %f19;
	and.b32 	%r16, %r15, -2147483648;
	or.b32 	%r17, %r14, %r16;
	mov.b32 	%f44, %r17;
	bra.uni 	$Lt_1_6146;
$Lt_1_6402:
	.loc	18	1976	0
	mul.f32 	%f45, %f19, %f19;
	add.f32 	%f46, %f19, %f19;
	mov.f32 	%f47, 0fbeaaaa29;    	// -0.333329
	mov.f32 	%f48, 0f3e08677b;    	// 0.133207
	mov.f32 	%f49, 0fbd57be66;    	// -0.0526718
	mov.f32 	%f50, 0f3c86a81b;    	// 0.0164376
	mad.f32 	%f51, %f50, %f45, %f49;
	mad.f32 	%f52, %f45, %f51, %f48;
	mad.f32 	%f53, %f45, %f52, %f47;
	mul.f32 	%f54, %f45, %f53;
	mad.f32 	%f55, %f54, %f19, %f19;
	mov.f32 	%f56, 0f00000000;    	// 0
	setp.eq.f32 	%p4, %f19, %f56;
	selp.f32 	%f44, %f46, %f55, %p4;
$Lt_1_6146:
	.loc	16	93	0
	cvt.f64.f32 	%fd5, %f44;
	mov.f64 	%fd6, 0d3ffb74538ef34d6a;	// 1.7159
	mul.f64 	%fd7, %fd5, %fd6;
	cvt.rn.f32.f64 	%f57, %fd7;
	ld.param.u64 	%rd11, [__cudaparm__Z18executeSecondLayerPfS_S__Layer3_Neurons_GPU];
	mul.wide.s16 	%r18, %rh2, 5;
	mul.wide.s16 	%r19, %rh1, 25;
	add.s32 	%r20, %r18, %r19;
	add.s32 	%r21, %r3, %r20;
	mul.wide.u16 	%r22, %rh3, 1250;
	add.u32 	%r23, %r21, %r22;
	cvt.u64.u32 	%rd12, %r23;
	mul.wide.u32 	%rd13, %r23, 4;
	add.u64 	%rd14, %rd11, %rd13;
	st.global.f32 	[%rd14+0], %f57;
	.loc	16	94	0
	exit;
$LDWend__Z18executeSecondLayerPfS_S_:
	} // _Z18executeSecondLayerPfS_S_

	.entry _Z17executeThirdLayerPfS_S_ (
		.param .u64 __cudaparm__Z17executeThirdLayerPfS_S__Layer3_Neurons_GPU,
		.param .u64 __cudaparm__Z17executeThirdLayerPfS_S__Layer3_Weights_GPU,
		.param .u64 __cudaparm__Z17executeThirdLayerPfS_S__Layer4_Neurons_GPU)
	{
	.reg .u16 %rh<3>;
	.reg .u32 %r<14>;
	.reg .u64 %rd<15>;
	.reg .f32 %f<44>;
	.reg .f64 %fd<9>;
	.reg .pred %p<6>;
	.loc	16	96	0
$LDWbegin__Z17executeThirdLayerPfS_S_:
	.loc	16	106	0
	cvt.s32.u16 	%r1, %ctaid.x;
	mul.lo.s32 	%r2, %r1, 1251;
	ld.param.u64 	%rd1, [__cudaparm__Z17executeThirdLayerPfS_S__Layer3_Weights_GPU];
	cvt.s64.s32 	%rd2, %r2;
	mul.wide.s32 	%rd3, %r2, 4;
	add.u64 	%rd4, %rd1, %rd3;
	ld.global.f32 	%f1, [%rd4+0];
	mov.u16 	%rh1, %ctaid.y;
	mul.wide.u16 	%r3, %rh1, 1250;
	mov.s32 	%r4, %r2;
	add.s32 	%r5, %r2, 1250;
	mov.s32 	%r6, %r3;
	mov.s64 	%rd5, %rd4;
	ld.param.u64 	%rd6, [__cudaparm__Z17executeThirdLayerPfS_S__Layer3_Neurons_GPU];
$Lt_2_4098:
 //<loop> Loop body line 106, nesting depth: 1, iterations: 1250
	.loc	16	112	0
	cvt.u64.u32 	%rd7, %r6;
	mul.wide.u32 	%rd8, %r6, 4;
	.loc	16	106	0
	ld.param.u64 	%rd6, [__cudaparm__Z17executeThirdLayerPfS_S__Layer3_Neurons_GPU];
	.loc	16	112	0
	add.u64 	%rd9, %rd6, %rd8;
	ld.global.f32 	%f2, [%rd9+0];
	ld.global.f32 	%f3, [%rd5+4];
	mad.f32 	%f1, %f2, %f3, %f1;
	add.u32 	%r6, %r6, 1;
	add.s32 	%r4, %r4, 1;
	add.u64 	%rd5, %rd5, 4;
	setp.ne.s32 	%p1, %r4, %r5;
	@%p1 bra 	$Lt_2_4098;
	.loc	16	115	0
	cvt.f64.f32 	%fd1, %f1;
	mov.f64 	%fd2, 0d3fe55555571f7693;	// 0.666667
	mul.f64 	%fd3, %fd1, %fd2;
	abs.f64 	%fd4, %fd3;
	cvt.rn.f32.f64 	%f4, %fd3;
	cvt.rn.f32.f64 	%f5, %fd4;
	mov.f32 	%f6, 0f3f0ccccd;     	// 0.55
	setp.ge.f32 	%p2, %f5, %f6;
	@!%p2 bra 	$Lt_2_4866;
	.loc	18	1607	0
	add.f32 	%f7, %f5, %f5;
	mov.f32 	%f8, 0f3fb8aa3b;     	// 1.4427
	mul.f32 	%f9, %f7, %f8;
	cvt.rzi.f32.f32 	%f10, %f9;
	ex2.approx.f32 	%f11, %f10;
	mov.f32 	%f12, 0fbf317200;    	// -0.693146
	mad.f32 	%f13, %f12, %f10, %f7;
	mov.f32 	%f14, 0fb5bfbe8e;    	// -1.42861e-06
	mad.f32 	%f15, %f14, %f10, %f13;
	mov.f32 	%f16, 0f3fb8aa3b;    	// 1.4427
	mul.f32 	%f17, %f15, %f16;
	ex2.approx.f32 	%f18, %f17;
	mul.f32 	%f19, %f11, %f18;
	.loc	18	1973	0
	mov.f32 	%f20, 0f3f800000;    	// 1
	mov.f32 	%f21, 0f3f800000;    	// 1
	mov.f32 	%f22, 0f40000000;    	// 2
	mov.f32 	%f23, 0f3f800000;    	// 1
	add.f32 	%f24, %f19, %f23;
	div.approx.f32 	%f25, %f22, %f24;
	sub.f32 	%f26, %f21, %f25;
	mov.f32 	%f27, 0f42b00000;    	// 88
	setp.ge.f32 	%p3, %f5, %f27;
	selp.f32 	%f28, %f20, %f26, %p3;
	mov.b32 	%r7, %f28;
	mov.b32 	%r8, %f4;
	and.b32 	%r9, %r8, -2147483648;
	or.b32 	%r10, %r7, %r9;
	mov.b32 	%f29, %r10;
	bra.uni 	$Lt_2_4610;
$Lt_2_4866:
	.loc	18	1976	0
	mul.f32 	%f30, %f4, %f4;
	add.f32 	%f31, %f4, %f4;
	mov.f32 	%f32, 0fbeaaaa29;    	// -0.333329
	mov.f32 	%f33, 0f3e08677b;    	// 0.133207
	mov.f32 	%f34, 0fbd57be66;    	// -0.0526718
	mov.f32 	%f35, 0f3c86a81b;    	// 0.0164376
	mad.f32 	%f36, %f35, %f30, %f34;
	mad.f32 	%f37, %f30, %f36, %f33;
	mad.f32 	%f38, %f30, %f37, %f32;
	mul.f32 	%f39, %f30, %f38;
	mad.f32 	%f40, %f39, %f4, %f4;
	mov.f32 	%f41, 0f00000000;    	// 0
	setp.eq.f32 	%p4, %f4, %f41;
	selp.f32 	%f29, %f31, %f40, %p4;
$Lt_2_4610:
	.loc	16	117	0
	cvt.f64.f32 	%fd5, %f29;
	mov.f64 	%fd6, 0d3ffb74538ef34d6a;	// 1.7159
	mul.f64 	%fd7, %fd5, %fd6;
	cvt.rn.f32.f64 	%f42, %fd7;
	ld.param.u64 	%rd10, [__cudaparm__Z17executeThirdLayerPfS_S__Layer4_Neurons_GPU];
	mul.wide.u16 	%r11, %rh1, 100;
	add.u32 	%r12, %r1, %r11;
	cvt.u64.u32 	%rd11, %r12;
	mul.wide.u32 	%rd12, %r12, 4;
	add.u64 	%rd13, %rd10, %rd12;
	st.global.f32 	[%rd13+0], %f42;
	.loc	16	119	0
	exit;
$LDWend__Z17executeThirdLayerPfS_S_:
	} // _Z17executeThirdLayerPfS_S_

	.entry _Z18executeFourthLayerPfS_S_ (
		.param .u64 __cudaparm__Z18executeFourthLayerPfS_S__Layer4_Neurons_GPU,
		.param .u64 __cudaparm__Z18executeFourthLayerPfS_S__Layer4_Weights_GPU,
		.param .u64 __cudaparm__Z18executeFourthLayerPfS_S__Layer5_Neurons_GPU)
	{
	.reg .u16 %rh<3>;
	.reg .u32 %r<14>;
	.reg .u64 %rd<15>;
	.reg .f32 %f<44>;
	.reg .f64 %fd<9>;
	.reg .pred %p<6>;
	.loc	16	121	0
$LDWbegin__Z18executeFourthLayerPfS_S_:
	.loc	16	131	0
	cvt.s32.u16 	%r1, %ctaid.x;
	mul24.lo.s32 	%r2, %r1, 101;
	ld.param.u64 	%rd1, [__cudaparm__Z18executeFourthLayerPfS_S__Layer4_Weights_GPU];
	cvt.s64.s32 	%rd2, %r2;
	mul.wide.s32 	%rd3, %r2, 4;
	add.u64 	%rd4, %rd1, %rd3;
	ld.global.f32 	%f1, [%rd4+0];
	mov.u16 	%rh1, %ctaid.y;
	mul.wide.u16 	%r3, %rh1, 100;
	mov.s32 	%r4, %r2;
	add.s32 	%r5, %r2, 100;
	mov.s32 	%r6, %r3;
	mov.s64 	%rd5, %rd4;
	ld.param.u64 	%rd6, [__cudaparm__Z18executeFourthLayerPfS_S__Layer4_Neurons_GPU];
$Lt_3_4098:
 //<loop> Loop body line 131, nesting depth: 1, iterations: 100
	.loc	16	137	0
	cvt.u64.u32 	%rd7, %r6;
	mul.wide.u32 	%rd8, %r6, 4;
	.loc	16	131	0
	ld.param.u64 	%rd6, [__cudaparm__Z18executeFourthLayerPfS_S__Layer4_Neurons_GPU];
	.loc	16	137	0
	add.u64 	%rd9, %rd6, %rd8;
	ld.global.f32 	%f2, [%rd9+0];
	ld.global.f32 	%f3, [%rd5+4];
	mad.f32 	%f1, %f2, %f3, %f1;
	add.u32 	%r6, %r6, 1;
	add.s32 	%r4, %r4, 1;
	add.u64 	%rd5, %rd5, 4;
	setp.ne.s32 	%p1, %r4, %r5;
	@%p1 bra 	$Lt_3_4098;
	.loc	16	140	0
	cvt.f64.f32 	%fd1, %f1;
	mov.f64 	%fd2, 0d3fe55555571f7693;	// 0.666667
	mul.f64 	%fd3, %fd1, %fd2;
	abs.f64 	%fd4, %fd3;
	cvt.rn.f32.f64 	%f4, %fd3;
	cvt.rn.f32.f64 	%f5, %fd4;
	mov.f32 	%f6, 0f3f0ccccd;     	// 0.55
	setp.ge.f32 	%p2, %f5, %f6;
	@!%p2 bra 	$Lt_3_4866;
	.loc	18	1607	0
	add.f32 	%f7, %f5, %f5;
	mov.f32 	%f8, 0f3fb8aa3b;     	// 1.4427
	mul.f32 	%f9, %f7, %f8;
	cvt.rzi.f32.f32 	%f10, %f9;
	ex2.approx.f32 	%f11, %f10;
	mov.f32 	%f12, 0fbf317200;    	// -0.693146
	mad.f32 	%f13, %f12, %f10, %f7;
	mov.f32 	%f14, 0fb5bfbe8e;    	// -1.42861e-06
	mad.f32 	%f15, %f14, %f10, %f13;
	mov.f32 	%f16, 0f3fb8aa3b;    	// 1.4427
	mul.f32 	%f17, %f15, %f16;
	ex2.approx.f32 	%f18, %f17;
	mul.f32 	%f19, %f11, %f18;
	.loc	18	1973	0
	mov.f32 	%f20, 0f3f800000;    	// 1
	mov.f32 	%f21, 0f3f800000;    	// 1
	mov.f32 	%f22, 0f40000000;    	// 2
	mov.f32 	%f23, 0f3f800000;    	// 1
	add.f32 	%f24, %f19, %f23;
	div.approx.f32 	%f25, %f22, %f24;
	sub.f32 	%f26, %f21, %f25;
	mov.f32 	%f27, 0f42b00000;    	// 88
	setp.ge.f32 	%p3, %f5, %f27;
	selp.f32 	%f28, %f20, %f26, %p3;
	mov.b32 	%r7, %f28;
	mov.b32 	%r8, %f4;
	and.b32 	%r9, %r8, -2147483648;
	or.b32 	%r10, %r7, %r9;
	mov.b32 	%f29, %r10;
	bra.uni 	$Lt_3_4610;
$Lt_3_4866:
	.loc	18	1976	0
	mul.f32 	%f30, %f4, %f4;
	add.f32 	%f31, %f4, %f4;
	mov.f32 	%f32, 0fbeaaaa29;    	// -0.333329
	mov.f32 	%f33, 0f3e08677b;    	// 0.133207
	mov.f32 	%f34, 0fbd57be66;    	// -0.0526718
	mov.f32 	%f35, 0f3c86a81b;    	// 0.0164376
	mad.f32 	%f36, %f35, %f30, %f34;
	mad.f32 	%f37, %f30, %f36, %f33;
	mad.f32 	%f38, %f30, %f37, %f32;
	mul.f32 	%f39, %f30, %f38;
	mad.f32 	%f40, %f39, %f4, %f4;
	mov.f32 	%f41, 0f00000000;    	// 0
	setp.eq.f32 	%p4, %f4, %f41;
	selp.f32 	%f29, %f31, %f40, %p4;
$Lt_3_4610:
	.loc	16	142	0
	cvt.f64.f32 	%fd5, %f29;
	mov.f64 	%fd6, 0d3ffb74538ef34d6a;	// 1.7159
	mul.f64 	%fd7, %fd5, %fd6;
	cvt.rn.f32.f64 	%f42, %fd7;
	ld.param.u64 	%rd10, [__cudaparm__Z18executeFourthLayerPfS_S__Layer5_Neurons_GPU];
	mul.wide.u16 	%r11, %rh1, 10;
	add.u32 	%r12, %r1, %r11;
	cvt.u64.u32 	%rd11, %r12;
	mul.wide.u32 	%rd12, %r12, 4;
	add.u64 	%rd13, %rd10, %rd12;
	st.global.f32 	[%rd13+0], %f42;
	.loc	16	143	0
	exit;
$LDWend__Z18executeFourthLayerPfS_S_:
	} // _Z18executeFourthLayerPfS_S_




// ===== COMPILED SASS (sm_100) =====

	.target	sm_100

	.elftype	@"ET_EXEC"


//--------------------- .note.nv.tkinfo           --------------------------
	.section	.note.nv.tkinfo,"",@"SHT_NOTE"
	.sectionflags	@"SHF_NOTE_NV_TKINFO"
	.tkinfo
        /*0018*/ 	.word	0x00000002
        /*0030*/ 	.string	""
        /*0030*/ 	.string	"ptxas"
        /*0030*/ 	.string	"Cuda compilation tools, release 13.0, V13.0.88"
        /*0030*/ 	.string	"Build cuda_13.0.r13.0/compiler.36424714_0"
        /*0030*/ 	.string	"-arch sm_100 "



//--------------------- .note.nv.cuinfo           --------------------------
	.section	.note.nv.cuinfo,"",@"SHT_NOTE"
	.sectionflags	@"SHF_NOTE_NV_CUINFO"
        /*0018*/ 	.short	0x0002
        /*001a*/ 	.short	0x000a
        /*001c*/ 	.short	0x0082
	.zero		2


//--------------------- .nv.info                  --------------------------
	.section	.nv.info,"",@"SHT_CUDA_INFO"
	.align	4


	//----- nvinfo : EIATTR_REGCOUNT
	.align		4
        /*0000*/ 	.byte	0x04, 0x2f
        /*0002*/ 	.short	(.L_3 - .L_2)
	.align		4
.L_2:
        /*0004*/ 	.word	index@(_Z17executeFirstLayerPfS_S_)
        /*0008*/ 	.word	0x0000001d


	//----- nvinfo : EIATTR_FRAME_SIZE
	.align		4
.L_3:
        /*000c*/ 	.byte	0x04, 0x11
        /*000e*/ 	.short	(.L_5 - .L_4)
	.align		4
.L_4:
        /*0010*/ 	.word	index@(_Z17executeFirstLayerPfS_S_)
        /*0014*/ 	.word	0x00000000


	//----- nvinfo : EIATTR_REGCOUNT
	.align		4
.L_5:
        /*0018*/ 	.byte	0x04, 0x2f
        /*001a*/ 	.short	(.L_7 - .L_6)
	.align		4
.L_6:
        /*001c*/ 	.word	index@(_Z18executeSecondLayerPfS_S_)
        /*0020*/ 	.word	0x00000020


	//----- nvinfo : EIATTR_FRAME_SIZE
	.align		4
.L_7:
        /*0024*/ 	.byte	0x04, 0x11
        /*0026*/ 	.short	(.L_9 - .L_8)
	.align		4
.L_8:
        /*0028*/ 	.word	index@(_Z18executeSecondLayerPfS_S_)
        /*002c*/ 	.word	0x00000000


	//----- nvinfo : EIATTR_REGCOUNT
	.align		4
.L_9:
        /*0030*/ 	.byte	0x04, 0x2f
        /*0032*/ 	.short	(.L_11 - .L_10)
	.align		4
.L_10:
        /*0034*/ 	.word	index@(_Z17executeThirdLayerPfS_S_)
        /*0038*/ 	.word	0x0000001a


	//----- nvinfo : EIATTR_FRAME_SIZE
	.align		4
.L_11:
        /*003c*/ 	.byte	0x04, 0x11
        /*003e*/ 	.short	(.L_13 - .L_12)
	.align		4
.L_12:
        /*0040*/ 	.word	index@(_Z17executeThirdLayerPfS_S_)
        /*0044*/ 	.word	0x00000000


	//----- nvinfo : EIATTR_REGCOUNT
	.align		4
.L_13:
        /*0048*/ 	.byte	0x04, 0x2f
        /*004a*/ 	.short	(.L_15 - .L_14)
	.align		4
.L_14:
        /*004c*/ 	.word	index@(_Z18executeFourthLayerPfS_S_)
        /*0050*/ 	.word	0x0000001a


	//----- nvinfo : EIATTR_FRAME_SIZE
	.align		4
.L_15:
        /*0054*/ 	.byte	0x04, 0x11
        /*0056*/ 	.short	(.L_17 - .L_16)
	.align		4
.L_16:
        /*0058*/ 	.word	index@(_Z18executeFourthLayerPfS_S_)
        /*005c*/ 	.word	0x00000000


	//----- nvinfo : EIATTR_MIN_STACK_SIZE
	.align		4
.L_17:
        /*0060*/ 	.byte	0x04, 0x12
        /*0062*/ 	.short	(.L_19 - .L_18)
	.align		4
.L_18:
        /*0064*/ 	.word	index@(_Z18executeFourthLayerPfS_S_)
        /*0068*/ 	.word	0x00000000


	//----- nvinfo : EIATTR_MIN_STACK_SIZE
	.align		4
.L_19:
        /*006c*/ 	.byte	0x04, 0x12
        /*006e*/ 	.short	(.L_21 - .L_20)
	.align		4
.L_20:
        /*0070*/ 	.word	index@(_Z17executeThirdLayerPfS_S_)
        /*0074*/ 	.word	0x00000000


	//----- nvinfo : EIATTR_MIN_STACK_SIZE
	.align		4
.L_21:
        /*0078*/ 	.byte	0x04, 0x12
        /*007a*/ 	.short	(.L_23 - .L_22)
	.align		4
.L_22:
        /*007c*/ 	.word	index@(_Z18executeSecondLayerPfS_S_)
        /*0080*/ 	.word	0x00000000


	//----- nvinfo : EIATTR_MIN_STACK_SIZE
	.align		4
.L_23:
        /*0084*/ 	.byte	0x04, 0x12
        /*0086*/ 	.short	(.L_25 - .L_24)
	.align		4
.L_24:
        /*0088*/ 	.word	index@(_Z17executeFirstLayerPfS_S_)
        /*008c*/ 	.word	0x00000000
.L_25:


//--------------------- .nv.compat                --------------------------
	.section	.nv.compat,"",@"SHT_CUDA_COMPAT_INFO"
	.align	4
        /*0000*/ 	.byte	0x02, 0x09, 0x00, 0x00, 0x02, 0x02, 0x01, 0x00, 0x02, 0x05, 0x05, 0x00, 0x03, 0x07, 0x01, 0x01
        /*0010*/ 	.byte	0x02, 0x03, 0x00, 0x00, 0x02, 0x06, 0x01, 0x00, 0x04, 0x0b, 0x08, 0x00, 0x01, 0x00, 0x00, 0x00
        /*0020*/ 	.byte	0x00, 0x00, 0x00, 0x00


//--------------------- .nv.info._Z18executeFourthLayerPfS_S_ --------------------------
	.section	.nv.info._Z18executeFourthLayerPfS_S_,"",@"SHT_CUDA_INFO"
	.sectionflags	@""
	.align	4


	//----- nvinfo : EIATTR_CUDA_API_VERSION
	.align		4
        /*0000*/ 	.byte	0x04, 0x37
        /*0002*/ 	.short	(.L_27 - .L_26)
.L_26:
        /*0004*/ 	.word	0x00000082


	//----- nvinfo : EIATTR_KPARAM_INFO
	.align		4
.L_27:
        /*0008*/ 	.byte	0x04, 0x17
        /*000a*/ 	.short	(.L_29 - .L_28)
.L_28:
        /*000c*/ 	.word	0x00000000
        /*0010*/ 	.short	0x0002
        /*0012*/ 	.short	0x0010
        /*0014*/ 	.byte	0x00, 0xf0, 0x21, 0x00


	//----- nvinfo : EIATTR_KPARAM_INFO
	.align		4
.L_29:
        /*0018*/ 	.byte	0x04, 0x17
        /*001a*/ 	.short	(.L_31 - .L_30)
.L_30:
        /*001c*/ 	.word	0x00000000
        /*0020*/ 	.short	0x0001
        /*0022*/ 	.short	0x0008
        /*0024*/ 	.byte	0x00, 0xf0, 0x21, 0x00


	//----- nvinfo : EIATTR_KPARAM_INFO
	.align		4
.L_31:
        /*0028*/ 	.byte	0x04, 0x17
        /*002a*/ 	.short	(.L_33 - .L_32)
.L_32:
        /*002c*/ 	.word	0x00000000
        /*0030*/ 	.short	0x0000
        /*0032*/ 	.short	0x0000
        /*0034*/ 	.byte	0x00, 0xf0, 0x21, 0x00


	//----- nvinfo : EIATTR_SPARSE_MMA_MASK
	.align		4
.L_33:
        /*0038*/ 	.byte	0x03, 0x50
        /*003a*/ 	.short	0x0000


	//----- nvinfo : EIATTR_MAXREG_COUNT
	.align		4
        /*003c*/ 	.byte	0x03, 0x1b
        /*003e*/ 	.short	0x00ff


	//----- nvinfo : EIATTR_MERCURY_ISA_VERSION
	.align		4
        /*0040*/ 	.byte	0x03, 0x5f
        /*0042*/ 	.short	0x0101


	//----- nvinfo : EIATTR_VRC_CTA_INIT_COUNT
	.align		4
        /*0044*/ 	.byte	0x02, 0x4a
	.zero		1
	.zero		1


	//----- nvinfo : EIATTR_EXIT_INSTR_OFFSETS
	.align		4
        /*0048*/ 	.byte	0x04, 0x1c
        /*004a*/ 	.short	(.L_35 - .L_34)


	//   ....[0]....
.L_34:
        /*004c*/ 	.word	0x00000800


	//----- nvinfo : EIATTR_CBANK_PARAM_SIZE
	.align		4
.L_35:
        /*0050*/ 	.byte	0x03, 0x19
        /*0052*/ 	.short	0x0018


	//----- nvinfo : EIATTR_PARAM_CBANK
	.align		4
        /*0054*/ 	.byte	0x04, 0x0a
        /*0056*/ 	.short	(.L_37 - .L_36)
	.align		4
.L_36:
        /*0058*/ 	.word	index@(.nv.constant0._Z18executeFourthLayerPfS_S_)
        /*005c*/ 	.short	0x0380
        /*005e*/ 	.short	0x0018


	//----- nvinfo : EIATTR_SW_WAR
	.align		4
.L_37:
        /*0060*/ 	.byte	0x04, 0x36
        /*0062*/ 	.short	(.L_39 - .L_38)
.L_38:
        /*0064*/ 	.word	0x00000008
.L_39:


//--------------------- .nv.info._Z17executeThirdLayerPfS_S_ --------------------------
	.section	.nv.info._Z17executeThirdLayerPfS_S_,"",@"SHT_CUDA_INFO"
	.sectionflags	@""
	.align	4


	//----- nvinfo : EIATTR_CUDA_API_VERSION
	.align		4
        /*0000*/ 	.byte	0x04, 0x37
        /*0002*/ 	.short	(.L_41 - .L_40)
.L_40:
        /*0004*/ 	.word	0x00000082


	//----- nvinfo : EIATTR_KPARAM_INFO
	.align		4
.L_41:
        /*0008*/ 	.byte	0x04, 0x17
        /*000a*/ 	.short	(.L_43 - .L_42)
.L_42:
        /*000c*/ 	.word	0x00000000
        /*0010*/ 	.short	0x0002
        /*0012*/ 	.short	0x0010
        /*0014*/ 	.byte	0x00, 0xf0, 0x21, 0x00


	//----- nvinfo : EIATTR_KPARAM_INFO
	.align		4
.L_43:
        /*0018*/ 	.byte	0x04, 0x17
        /*001a*/ 	.short	(.L_45 - .L_44)
.L_44:
        /*001c*/ 	.word	0x00000000
        /*0020*/ 	.short	0x0001
        /*0022*/ 	.short	0x0008
        /*0024*/ 	.byte	0x00, 0xf0, 0x21, 0x00


	//----- nvinfo : EIATTR_KPARAM_INFO
	.align		4
.L_45:
        /*0028*/ 	.byte	0x04, 0x17
        /*002a*/ 	.short	(.L_47 - .L_46)
.L_46:
        /*002c*/ 	.word	0x00000000
        /*0030*/ 	.short	0x0000
        /*0032*/ 	.short	0x0000
        /*0034*/ 	.byte	0x00, 0xf0, 0x21, 0x00


	//----- nvinfo : EIATTR_SPARSE_MMA_MASK
	.align		4
.L_47:
        /*0038*/ 	.byte	0x03, 0x50
        /*003a*/ 	.short	0x0000


	//----- nvinfo : EIATTR_MAXREG_COUNT
	.align		4
        /*003c*/ 	.byte	0x03, 0x1b
        /*003e*/ 	.short	0x00ff


	//----- nvinfo : EIATTR_MERCURY_ISA_VERSION
	.align		4
        /*0040*/ 	.byte	0x03, 0x5f
        /*0042*/ 	.short	0x0101


	//----- nvinfo : EIATTR_VRC_CTA_INIT_COUNT
	.align		4
        /*0044*/ 	.byte	0x02, 0x4a
	.zero		1
	.zero		1


	//----- nvinfo : EIATTR_EXIT_INSTR_OFFSETS
	.align		4
        /*0048*/ 	.byte	0x04, 0x1c
        /*004a*/ 	.short	(.L_49 - .L_48)


	//   ....[0]....
.L_48:
        /*004c*/ 	.word	0x000007f0


	//----- nvinfo : EIATTR_CBANK_PARAM_SIZE
	.align		4
.L_49:
        /*0050*/ 	.byte	0x03, 0x19
        /*0052*/ 	.short	0x0018


	//----- nvinfo : EIATTR_PARAM_CBANK
	.align		4
        /*0054*/ 	.byte	0x04, 0x0a
        /*0056*/ 	.short	(.L_51 - .L_50)
	.align		4
.L_50:
        /*0058*/ 	.word	index@(.nv.constant0._Z17executeThirdLayerPfS_S_)
        /*005c*/ 	.short	0x0380
        /*005e*/ 	.short	0x0018


	//----- nvinfo : EIATTR_SW_WAR
	.align		4
.L_51:
        /*0060*/ 	.byte	0x04, 0x36
        /*0062*/ 	.short	(.L_53 - .L_52)
.L_52:
        /*0064*/ 	.word	0x00000008
.L_53:


//--------------------- .nv.info._Z18executeSecondLayerPfS_S_ --------------------------
	.section	.nv.info._Z18executeSecondLayerPfS_S_,"",@"SHT_CUDA_INFO"
	.sectionflags	@""
	.align	4


	//----- nvinfo : EIATTR_CUDA_API_VERSION
	.align		4
        /*0000*/ 	.byte	0x04, 0x37
        /*0002*/ 	.short	(.L_55 - .L_54)
.L_54:
        /*0004*/ 	.word	0x00000082


	//----- nvinfo : EIATTR_KPARAM_INFO
	.align		4
.L_55:
        /*0008*/ 	.byte	0x04, 0x17
        /*000a*/ 	.short	(.L_57 - .L_56)
.L_56:
        /*000c*/ 	.word	0x00000000
        /*0010*/ 	.short	0x0002
        /*0012*/ 	.short	0x0010
        /*0014*/ 	.byte	0x00, 0xf0, 0x21, 0x00


	//----- nvinfo : EIATTR_KPARAM_INFO
	.align		4
.L_57:
        /*0018*/ 	.byte	0x04, 0x17
        /*001a*/ 	.short	(.L_59 - .L_58)
.L_58:
        /*001c*/ 	.word	0x00000000
        /*0020*/ 	.short	0x0001
        /*0022*/ 	.short	0x0008
        /*0024*/ 	.byte	0x00, 0xf0, 0x21, 0x00


	//----- nvinfo : EIATTR_KPARAM_INFO
	.align		4
.L_59:
        /*0028*/ 	.byte	0x04, 0x17
        /*002a*/ 	.short	(.L_61 - .L_60)
.L_60:
        /*002c*/ 	.word	0x00000000
        /*0030*/ 	.short	0x0000
        /*0032*/ 	.short	0x0000
        /*0034*/ 	.byte	0x00, 0xf0, 0x21, 0x00


	//----- nvinfo : EIATTR_SPARSE_MMA_MASK
	.align		4
.L_61:
        /*0038*/ 	.byte	0x03, 0x50
        /*003a*/ 	.short	0x0000


	//----- nvinfo : EIATTR_MAXREG_COUNT
	.align		4
        /*003c*/ 	.byte	0x03, 0x1b
        /*003e*/ 	.short	0x00ff


	//----- nvinfo : EIATTR_MERCURY_ISA_VERSION
	.align		4
        /*0040*/ 	.byte	0x03, 0x5f
        /*0042*/ 	.short	0x0101


	//----- nvinfo : EIATTR_VRC_CTA_INIT_COUNT
	.align		4
        /*0044*/ 	.byte	0x02, 0x4a
	.zero		1
	.zero		1


	//----- nvinfo : EIATTR_EXIT_INSTR_OFFSETS
	.align		4
        /*0048*/ 	.byte	0x04, 0x1c
        /*004a*/ 	.short	(.L_63 - .L_62)


	//   ....[0]....
.L_62:
        /*004c*/ 	.word	0x00001020


	//----- nvinfo : EIATTR_CRS_STACK_SIZE
	.align		4
.L_63:
        /*0050*/ 	.byte	0x04, 0x1e
        /*0052*/ 	.short	(.L_65 - .L_64)
.L_64:
        /*0054*/ 	.word	0x00000000


	//----- nvinfo : EIATTR_CBANK_PARAM_SIZE
	.align		4
.L_65:
        /*0058*/ 	.byte	0x03, 0x19
        /*005a*/ 	.short	0x0018


	//----- nvinfo : EIATTR_PARAM_CBANK
	.align		4
        /*005c*/ 	.byte	0x04, 0x0a
        /*005e*/ 	.short	(.L_67 - .L_66)
	.align		4
.L_66:
        /*0060*/ 	.word	index@(.nv.constant0._Z18executeSecondLayerPfS_S_)
        /*0064*/ 	.short	0x0380
        /*0066*/ 	.short	0x0018


	//----- nvinfo : EIATTR_SW_WAR
	.align		4
.L_67:
        /*0068*/ 	.byte	0x04, 0x36
        /*006a*/ 	.short	(.L_69 - .L_68)
.L_68:
        /*006c*/ 	.word	0x00000008
.L_69:


//--------------------- .nv.info._Z17executeFirstLayerPfS_S_ --------------------------
	.section	.nv.info._Z17executeFirstLayerPfS_S_,"",@"SHT_CUDA_INFO"
	.sectionflags	@""
	.align	4


	//----- nvinfo : EIATTR_CUDA_API_VERSION
	.align		4
        /*0000*/ 	.byte	0x04, 0x37
        /*0002*/ 	.short	(.L_71 - .L_70)
.L_70:
        /*0004*/ 	.word	0x00000082


	//----- nvinfo : EIATTR_KPARAM_INFO
	.align		4
.L_71:
        /*0008*/ 	.byte	0x04, 0x17
        /*000a*/ 	.short	(.L_73 - .L_72)
.L_72:
        /*000c*/ 	.word	0x00000000
        /*0010*/ 	.short	0x0002
        /*0012*/ 	.short	0x0010
        /*0014*/ 	.byte	0x00, 0xf0, 0x21, 0x00


	//----- nvinfo : EIATTR_KPARAM_INFO
	.align		4
.L_73:
        /*0018*/ 	.byte	0x04, 0x17
        /*001a*/ 	.short	(.L_75 - .L_74)
.L_74:
        /*001c*/ 	.word	0x00000000
        /*0020*/ 	.short	0x0001
        /*0022*/ 	.short	0x0008
        /*0024*/ 	.byte	0x00, 0xf0, 0x21, 0x00


	//----- nvinfo : EIATTR_KPARAM_INFO
	.align		4
.L_75:
        /*0028*/ 	.byte	0x04, 0x17
        /*002a*/ 	.short	(.L_77 - .L_76)
.L_76:
        /*002c*/ 	.word	0x00000000
        /*0030*/ 	.short	0x0000
        /*0032*/ 	.short	0x0000
        /*0034*/ 	.byte	0x00, 0xf0, 0x21, 0x00


	//----- nvinfo : EIATTR_SPARSE_MMA_MASK
	.align		4
.L_77:
        /*0038*/ 	.byte	0x03, 0x50
        /*003a*/ 	.short	0x0000


	//----- nvinfo : EIATTR_MAXREG_COUNT
	.align		4
        /*003c*/ 	.byte	0x03, 0x1b
        /*003e*/ 	.short	0x00ff


	//----- nvinfo : EIATTR_MERCURY_ISA_VERSION
	.align		4
        /*0040*/ 	.byte	0x03, 0x5f
        /*0042*/ 	.short	0x0101


	//----- nvinfo : EIATTR_VRC_CTA_INIT_COUNT
	.align		4
        /*0044*/ 	.byte	0x02, 0x4a
	.zero		1
	.zero		1


	//----- nvinfo : EIATTR_EXIT_INSTR_OFFSETS
	.align		4
        /*0048*/ 	.byte	0x04, 0x1c
        /*004a*/ 	.short	(.L_79 - .L_78)


	//   ....[0]....
.L_78:
        /*004c*/ 	.word	0x000009c0


	//----- nvinfo : EIATTR_CRS_STACK_SIZE
	.align		4
.L_79:
        /*0050*/ 	.byte	0x04, 0x1e
        /*0052*/ 	.short	(.L_81 - .L_80)
.L_80:
        /*0054*/ 	.word	0x00000000


	//----- nvinfo : EIATTR_CBANK_PARAM_SIZE
	.align		4
.L_81:
        /*0058*/ 	.byte	0x03, 0x19
        /*005a*/ 	.short	0x0018


	//----- nvinfo : EIATTR_PARAM_CBANK
	.align		4
        /*005c*/ 	.byte	0x04, 0x0a
        /*005e*/ 	.short	(.L_83 - .L_82)
	.align		4
.L_82:
        /*0060*/ 	.word	index@(.nv.constant0._Z17executeFirstLayerPfS_S_)
        /*0064*/ 	.short	0x0380
        /*0066*/ 	.short	0x0018


	//----- nvinfo : EIATTR_SW_WAR
	.align		4
.L_83:
        /*0068*/ 	.byte	0x04, 0x36
        /*006a*/ 	.short	(.L_85 - .L_84)
.L_84:
        /*006c*/ 	.word	0x00000008
.L_85:


//--------------------- .nv.callgraph             --------------------------
	.section	.nv.callgraph,"",@"SHT_CUDA_CALLGRAPH"
	.align	4
	.sectionentsize	8
	.align		4
        /*0000*/ 	.word	0x00000000
	.align		4
        /*0004*/ 	.word	0xffffffff
	.align		4
        /*0008*/ 	.word	0x00000000
	.align		4
        /*000c*/ 	.word	0xfffffffe
	.align		4
        /*0010*/ 	.word	0x00000000
	.align		4
        /*0014*/ 	.word	0xfffffffd
	.align		4
        /*0018*/ 	.word	0x00000000
	.align		4
        /*001c*/ 	.word	0xfffffffc


//--------------------- .nv.constant3             --------------------------
	.section	.nv.constant3,"a",@progbits
	.align	4
.nv.constant3:
	.type		kernelTemplate,@object
	.size		kernelTemplate,(kernelTemplate2 - kernelTemplate)
kernelTemplate:
        /*0000*/ 	.byte	0x00, 0x00, 0x00, 0x00, 0x01, 0x00, 0x00, 0x00, 0x02, 0x00, 0x00, 0x00, 0x03, 0x00, 0x00, 0x00
        /*0010*/ 	.byte	0x04, 0x00, 0x00, 0x00, 0x1d, 0x00, 0x00, 0x00, 0x1e, 0x00, 0x00, 0x00, 0x1f, 0x00, 0x00, 0x00
        /*0020*/ 	.byte	0x20, 0x00, 0x00, 0x00, 0x21, 0x00, 0x00, 0x00, 0x3a, 0x00, 0x00, 0x00, 0x3b, 0x00, 0x00, 0x00
        /*0030*/ 	.byte	0x3c, 0x00, 0x00, 0x00, 0x3d, 0x00, 0x00, 0x00, 0x3e, 0x00, 0x00, 0x00, 0x57, 0x00, 0x00, 0x00
        /*0040*/ 	.byte	0x58, 0x00, 0x00, 0x00, 0x59, 0x00, 0x00, 0x00, 0x5a, 0x00, 0x00, 0x00, 0x5b, 0x00, 0x00, 0x00
        /*0050*/ 	.byte	0x74, 0x00, 0x00, 0x00, 0x75, 0x00, 0x00, 0x00, 0x76, 0x00, 0x00, 0x00, 0x77, 0x00, 0x00, 0x00
        /*0060*/ 	.byte	0x78, 0x00, 0x00, 0x00
	.type		kernelTemplate2,@object
	.size		kernelTemplate2,(.L_1 - kernelTemplate2)
kernelTemplate2:
        /*0064*/ 	.byte	0x00, 0x00, 0x00, 0x00, 0x01, 0x00, 0x00, 0x00, 0x02, 0x00, 0x00, 0x00, 0x03, 0x00, 0x00, 0x00
        /*0074*/ 	.byte	0x04, 0x00, 0x00, 0x00, 0x0d, 0x00, 0x00, 0x00, 0x0e, 0x00, 0x00, 0x00, 0x0f, 0x00, 0x00, 0x00
        /*0084*/ 	.byte	0x10, 0x00, 0x00, 0x00, 0x11, 0x00, 0x00, 0x00, 0x1a, 0x00, 0x00, 0x00, 0x1b, 0x00, 0x00, 0x00
        /*0094*/ 	.byte	0x1c, 0x00, 0x00, 0x00, 0x1d, 0x00, 0x00, 0x00, 0x1e, 0x00, 0x00, 0x00, 0x27, 0x00, 0x00, 0x00
        /*00a4*/ 	.byte	0x28, 0x00, 0x00, 0x00, 0x29, 0x00, 0x00, 0x00, 0x2a, 0x00, 0x00, 0x00, 0x2b, 0x00, 0x00, 0x00
        /*00b4*/ 	.byte	0x34, 0x00, 0x00, 0x00, 0x35, 0x00, 0x00, 0x00, 0x36, 0x00, 0x00, 0x00, 0x37, 0x00, 0x00, 0x00
        /*00c4*/ 	.byte	0x38, 0x00, 0x00, 0x00
.L_1:


//--------------------- .text._Z18executeFourthLayerPfS_S_ --------------------------
	.section	.text._Z18executeFourthLayerPfS_S_,"ax",@progbits
	.align	128
.text._Z18executeFourthLayerPfS_S_:
        .type           _Z18executeFourthLayerPfS_S_,@function
        .size           _Z18executeFourthLayerPfS_S_,(.L_x_34 - _Z18executeFourthLayerPfS_S_)
        .other          _Z18executeFourthLayerPfS_S_,@"STO_CUDA_ENTRY STV_DEFAULT"
_Z18executeFourthLayerPfS_S_:
[----:B------:R-:W-:Y:S01]  /*0000*/  LDC R1, c[0x0][0x37c] ;  /* 0x0000df00ff017b82 */ /* 0x000fe20000000800 */
[----:B------:R-:W0:Y:S07]  /*0010*/  S2R R0, SR_CTAID.X ;  /* 0x0000000000007919 */ /* 0x000e2e0000002500 */
[----:B------:R-:W1:Y:S01]  /*0020*/  LDC.64 R4, c[0x0][0x388] ;  /* 0x0000e200ff047b82 */ /* 0x000e620000000a00 */
[----:B------:R-:W2:Y:S01]  /*0030*/  LDCU.64 UR4, c[0x0][0x358] ;  /* 0x00006b00ff0477ac */ /* 0x000ea20008000a00 */
[----:B------:R-:W3:Y:S06]  /*0040*/  S2R R13, SR_CTAID.Y ;  /* 0x00000000000d7919 */ /* 0x000eec0000002600 */
[----:B------:R-:W4:Y:S01]  /*0050*/  LDC.64 R2, c[0x0][0x380] ;  /* 0x0000e000ff027b82 */ /* 0x000f220000000a00 */
[----:B0-----:R-:W-:-:S04]  /*0060*/  LOP3.LUT R0, R0, 0xffff, RZ, 0xc0, !PT ;  /* 0x0000ffff00007812 */ /* 0x001fc800078ec0ff */
[----:B------:R-:W-:-:S05]  /*0070*/  SGXT R10, R0, 0x18 ;  /* 0x00000018000a781a */ /* 0x000fca0000000200 */
[----:B------:R-:W-:Y:S01]  /*0080*/  IMAD R10, R10, 0x65, RZ ;  /* 0x000000650a0a7824 */ /* 0x000fe200078e02ff */
[----:B---3--:R-:W-:-:S03]  /*0090*/  LOP3.LUT R13, R13, 0xffff, RZ, 0xc0, !PT ;  /* 0x0000ffff0d0d7812 */ /* 0x008fc600078ec0ff */
[C---:B-1----:R-:W-:Y:S01]  /*00a0*/  IMAD.WIDE R4, R10.reuse, 0x4, R4 ;  /* 0x000000040a047825 */ /* 0x042fe200078e0204 */
[----:B------:R-:W-:-:S04]  /*00b0*/  IADD3 R11, PT, PT, R10, 0x64, RZ ;  /* 0x000000640a0b7810 */ /* 0x000fc80007ffe0ff */
[----:B------:R-:W-:Y:S01]  /*00c0*/  ISETP.GE.AND P0, PT, R10, R11, PT ;  /* 0x0000000b0a00720c */ /* 0x000fe20003f06270 */
[----:B--2---:R0:W5:Y:S01]  /*00d0*/  LDG.E R12, desc[UR4][R4.64] ;  /* 0x00000004040c7981 */ /* 0x004162000c1e1900 */
[----:B------:R-:W-:Y:S01]  /*00e0*/  MOV R14, R4 ;  /* 0x00000004000e7202 */ /* 0x000fe20000000f00 */
[----:B------:R-:W-:Y:S02]  /*00f0*/  IMAD.MOV.U32 R17, RZ, RZ, R5 ;  /* 0x000000ffff117224 */ /* 0x000fe400078e0005 */
[----:B------:R-:W-:-:S08]  /*0100*/  IMAD R15, R13, 0x64, RZ ;  /* 0x000000640d0f7824 */ /* 0x000fd000078e02ff */
[----:B0---4-:R-:W-:Y:S05]  /*0110*/  @P0 BRA `(.L_x_0) ;  /* 0x0000000000e00947 */ /* 0x011fea0003800000 */
[----:B------:R-:W-:Y:S02]  /*0120*/  IADD3 R4, PT, PT, R11, -R10, RZ ;  /* 0x8000000a0b047210 */ /* 0x000fe40007ffe0ff */
[----:B------:R-:W-:Y:S02]  /*0130*/  PLOP3.LUT P0, PT, PT, PT, PT, 0x80, 0x8 ;  /* 0x000000000008781c */ /* 0x000fe40003f0f070 */
[----:B------:R-:W-:-:S13]  /*0140*/  ISETP.GT.AND P1, PT, R4, 0x3, PT ;  /* 0x000000030400780c */ /* 0x000fda0003f24270 */
[----:B------:R-:W-:Y:S05]  /*0150*/  @!P1 BRA `(.L_x_1) ;  /* 0x0000000000789947 */ /* 0x000fea0003800000 */
[----:B------:R-:W-:Y:S02]  /*0160*/  PLOP3.LUT P0, PT, PT, PT, PT, 0x8, 0x80 ;  /* 0x000000000080781c */ /* 0x000fe40003f0e170 */
[----:B------:R-:W-:-:S11]  /*0170*/  IADD3 R21, PT, PT, R10, 0x61, RZ ;  /* 0x000000610a157810 */ /* 0x000fd60007ffe0ff */
.L_x_2:
[----:B------:R-:W0:Y:S01]  /*0180*/  LDC.64 R4, c[0x0][0x380] ;  /* 0x0000e000ff047b82 */ /* 0x000e220000000a00 */
[C---:B------:R-:W-:Y:S01]  /*0190*/  VIADD R7, R15.reuse, 0x1 ;  /* 0x000000010f077836 */ /* 0x040fe20000000000 */
[C---:B------:R-:W-:Y:S01]  /*01a0*/  IADD3 R19, PT, PT, R15.reuse, 0x2, RZ ;  /* 0x000000020f137810 */ /* 0x040fe20007ffe0ff */
[----:B0-----:R-:W-:-:S04]  /*01b0*/  IMAD.WIDE.U32 R8, R15, 0x4, R4 ;  /* 0x000000040f087825 */ /* 0x001fc800078e0004 */
[--C-:B------:R-:W-:Y:S01]  /*01c0*/  IMAD.WIDE.U32 R6, R7, 0x4, R4.reuse ;  /* 0x0000000407067825 */ /* 0x100fe200078e0004 */
[----:B------:R0:W2:Y:S03]  /*01d0*/  LDG.E R23, desc[UR4][R8.64] ;  /* 0x0000000408177981 */ /* 0x0000a6000c1e1900 */
[----:B------:R-:W-:Y:S02]  /*01e0*/  IMAD.WIDE.U32 R18, R19, 0x4, R4 ;  /* 0x0000000413127825 */ /* 0x000fe400078e0004 */
[----:B------:R-:W3:Y:S04]  /*01f0*/  LDG.E R7, desc[UR4][R6.64] ;  /* 0x0000000406077981 */ /* 0x000ee8000c1e1900 */
[----:B------:R-:W4:Y:S01]  /*0200*/  LDG.E R19, desc[UR4][R18.64] ;  /* 0x0000000412137981 */ /* 0x000f22000c1e1900 */
[----:B0-----:R-:W-:Y:S01]  /*0210*/  MOV R8, R14 ;  /* 0x0000000e00087202 */ /* 0x001fe20000000f00 */
[----:B------:R-:W-:Y:S01]  /*0220*/  IMAD.MOV.U32 R9, RZ, RZ, R17 ;  /* 0x000000ffff097224 */ /* 0x000fe200078e0011 */
[----:B------:R-:W-:-:S04]  /*0230*/  IADD3 R17, PT, PT, R15, 0x3, RZ ;  /* 0x000000030f117810 */ /* 0x000fc80007ffe0ff */
[----:B------:R-:W2:Y:S01]  /*0240*/  LDG.E R14, desc[UR4][R8.64+0x4] ;  /* 0x00000404080e7981 */ /* 0x000ea2000c1e1900 */
[----:B------:R-:W-:-:S03]  /*0250*/  IMAD.WIDE.U32 R4, R17, 0x4, R4 ;  /* 0x0000000411047825 */ /* 0x000fc600078e0004 */
[----:B------:R-:W3:Y:S04]  /*0260*/  LDG.E R16, desc[UR4][R8.64+0x8] ;  /* 0x0000080408107981 */ /* 0x000ee8000c1e1900 */
[----:B------:R-:W4:Y:S04]  /*0270*/  LDG.E R17, desc[UR4][R8.64+0xc] ;  /* 0x00000c0408117981 */ /* 0x000f28000c1e1900 */
[----:B------:R-:W4:Y:S04]  /*0280*/  LDG.E R5, desc[UR4][R4.64] ;  /* 0x0000000404057981 */ /* 0x000f28000c1e1900 */
[----:B------:R-:W4:Y:S01]  /*0290*/  LDG.E R20, desc[UR4][R8.64+0x10] ;  /* 0x0000100408147981 */ /* 0x000f22000c1e1900 */
[----:B------:R-:W-:-:S04]  /*02a0*/  IADD3 R10, PT, PT, R10, 0x4, RZ ;  /* 0x000000040a0a7810 */ /* 0x000fc80007ffe0ff */
[----:B------:R-:W-:Y:S02]  /*02b0*/  ISETP.GE.AND P1, PT, R10, R21, PT ;  /* 0x000000150a00720c */ /* 0x000fe40003f26270 */
[----:B------:R-:W-:Y:S01]  /*02c0*/  IADD3 R15, PT, PT, R15, 0x4, RZ ;  /* 0x000000040f0f7810 */ /* 0x000fe20007ffe0ff */
[----:B--2--5:R-:W-:-:S04]  /*02d0*/  FFMA.FTZ R14, R23, R14, R12 ;  /* 0x0000000e170e7223 */ /* 0x024fc8000001000c */
[----:B---3--:R-:W-:Y:S01]  /*02e0*/  FFMA.FTZ R16, R7, R16, R14 ;  /* 0x0000001007107223 */ /* 0x008fe2000001000e */
[----:B------:R-:W-:-:S03]  /*02f0*/  IADD3 R14, P2, PT, R8, 0x10, RZ ;  /* 0x00000010080e7810 */ /* 0x000fc60007f5e0ff */
[----:B----4-:R-:W-:Y:S02]  /*0300*/  FFMA.FTZ R16, R19, R17, R16 ;  /* 0x0000001113107223 */ /* 0x010fe40000010010 */
[----:B------:R-:W-:Y:S02]  /*0310*/  IMAD.X R17, RZ, RZ, R9, P2 ;  /* 0x000000ffff117224 */ /* 0x000fe400010e0609 */
[----:B------:R-:W-:Y:S01]  /*0320*/  FFMA.FTZ R12, R5, R20, R16 ;  /* 0x00000014050c7223 */ /* 0x000fe20000010010 */
[----:B------:R-:W-:Y:S06]  /*0330*/  @!P1 BRA `(.L_x_2) ;  /* 0xfffffffc00909947 */ /* 0x000fec000383ffff */
.L_x_1:
[----:B------:R-:W-:-:S04]  /*0340*/  IADD3 R4, PT, PT, R11, -R10, RZ ;  /* 0x8000000a0b047210 */ /* 0x000fc80007ffe0ff */
[----:B------:R-:W-:-:S13]  /*0350*/  ISETP.GT.AND P1, PT, R4, 0x1, PT ;  /* 0x000000010400780c */ /* 0x000fda0003f24270 */
[----:B------:R-:W-:Y:S05]  /*0360*/  @!P1 BRA `(.L_x_3) ;  /* 0x0000000000449947 */ /* 0x000fea0003800000 */
[----:B------:R-:W0:Y:S01]  /*0370*/  LDC.64 R8, c[0x0][0x380] ;  /* 0x0000e000ff087b82 */ /* 0x000e220000000a00 */
[----:B------:R-:W-:Y:S01]  /*0380*/  IADD3 R19, PT, PT, R15, 0x1, RZ ;  /* 0x000000010f137810 */ /* 0x000fe20007ffe0ff */
[----:B------:R-:W-:Y:S01]  /*0390*/  IMAD.MOV.U32 R4, RZ, RZ, R14 ;  /* 0x000000ffff047224 */ /* 0x000fe200078e000e */
[----:B------:R-:W-:-:S05]  /*03a0*/  MOV R5, R17 ;  /* 0x0000001100057202 */ /* 0x000fca0000000f00 */
[----:B------:R-:W2:Y:S04]  /*03b0*/  LDG.E R16, desc[UR4][R4.64+0x4] ;  /* 0x0000040404107981 */ /* 0x000ea8000c1e1900 */
[----:B------:R-:W3:Y:S01]  /*03c0*/  LDG.E R18, desc[UR4][R4.64+0x8] ;  /* 0x0000080404127981 */ /* 0x000ee2000c1e1900 */
[----:B0-----:R-:W-:-:S04]  /*03d0*/  IMAD.WIDE.U32 R6, R15, 0x4, R8 ;  /* 0x000000040f067825 */ /* 0x001fc800078e0008 */
[----:B------:R-:W-:Y:S02]  /*03e0*/  IMAD.WIDE.U32 R8, R19, 0x4, R8 ;  /* 0x0000000413087825 */ /* 0x000fe400078e0008 */
[----:B------:R-:W2:Y:S04]  /*03f0*/  LDG.E R7, desc[UR4][R6.64] ;  /* 0x0000000406077981 */ /* 0x000ea8000c1e1900 */
[----:B------:R-:W3:Y:S01]  /*0400*/  LDG.E R9, desc[UR4][R8.64] ;  /* 0x0000000408097981 */ /* 0x000ee2000c1e1900 */
[----:B------:R-:W-:Y:S01]  /*0410*/  IADD3 R14, P1, PT, R14, 0x8, RZ ;  /* 0x000000080e0e7810 */ /* 0x000fe20007f3e0ff */
[----:B------:R-:W-:Y:S01]  /*0420*/  VIADD R15, R15, 0x2 ;  /* 0x000000020f0f7836 */ /* 0x000fe20000000000 */
[----:B------:R-:W-:Y:S02]  /*0430*/  PLOP3.LUT P0, PT, PT, PT, PT, 0x8, 0x80 ;  /* 0x000000000080781c */ /* 0x000fe40003f0e170 */
[----:B------:R-:W-:-:S02]  /*0440*/  IADD3 R10, PT, PT, R10, 0x2, RZ ;  /* 0x000000020a0a7810 */ /* 0x000fc40007ffe0ff */
[----:B------:R-:W-:Y:S01]  /*0450*/  IADD3.X R17, PT, PT, RZ, R17, RZ, P1, !PT ;  /* 0x00000011ff117210 */ /* 0x000fe20000ffe4ff */
[----:B--2--5:R-:W-:-:S04]  /*0460*/  FFMA.FTZ R12, R7, R16, R12 ;  /* 0x00000010070c7223 */ /* 0x024fc8000001000c */
[----:B---3--:R-:W-:-:S07]  /*0470*/  FFMA.FTZ R12, R9, R18, R12 ;  /* 0x00000012090c7223 */ /* 0x008fce000001000c */
.L_x_3:
[----:B------:R-:W-:-:S13]  /*0480*/  ISETP.NE.OR P0, PT, R10, R11, P0 ;  /* 0x0000000b0a00720c */ /* 0x000fda0000705670 */
[----:B------:R-:W-:Y:S05]  /*0490*/  @!P0 BRA `(.L_x_4) ;  /* 0x0000000000308947 */ /* 0x000fea0003800000 */
.L_x_0:
[----:B------:R-:W-:Y:S01]  /*04a0*/  IMAD.WIDE.U32 R6, R15, 0x4, R2 ;  /* 0x000000040f067825 */ /* 0x000fe200078e0002 */
[----:B------:R-:W-:Y:S02]  /*04b0*/  MOV R4, R14 ;  /* 0x0000000e00047202 */ /* 0x000fe40000000f00 */
[----:B------:R-:W-:-:S03]  /*04c0*/  MOV R5, R17 ;  /* 0x0000001100057202 */ /* 0x000fc60000000f00 */
[----:B------:R-:W2:Y:S04]  /*04d0*/  LDG.E R7, desc[UR4][R6.64] ;  /* 0x0000000406077981 */ /* 0x000ea8000c1e1900 */
[----:B------:R-:W2:Y:S01]  /*04e0*/  LDG.E R4, desc[UR4][R4.64+0x4] ;  /* 0x0000040404047981 */ /* 0x000ea2000c1e1900 */
[----:B------:R-:W-:Y:S01]  /*04f0*/  IADD3 R10, PT, PT, R10, 0x1, RZ ;  /* 0x000000010a0a7810 */ /* 0x000fe20007ffe0ff */
[----:B------:R-:W-:Y:S01]  /*0500*/  VIADD R15, R15, 0x1 ;  /* 0x000000010f0f7836 */ /* 0x000fe20000000000 */
[----:B------:R-:W-:Y:S02]  /*0510*/  IADD3 R14, P1, PT, R14, 0x4, RZ ;  /* 0x000000040e0e7810 */ /* 0x000fe40007f3e0ff */
[----:B------:R-:W-:Y:S02]  /*0520*/  ISETP.NE.AND P0, PT, R10, R11, PT ;  /* 0x0000000b0a00720c */ /* 0x000fe40003f05270 */
[----:B------:R-:W-:Y:S01]  /*0530*/  IADD3.X R17, PT, PT, RZ, R17, RZ, P1, !PT ;  /* 0x00000011ff117210 */ /* 0x000fe20000ffe4ff */
[----:B--2--5:R-:W-:-:S10]  /*0540*/  FFMA.FTZ R12, R7, R4, R12 ;  /* 0x00000004070c7223 */ /* 0x024fd4000001000c */
[----:B------:R-:W-:Y:S05]  /*0550*/  @P0 BRA `(.L_x_0) ;  /* 0xfffffffc00d00947 */ /* 0x000fea000383ffff */
.L_x_4:
[----:B-----5:R-:W0:Y:S01]  /*0560*/  F2F.F64.F32 R2, R12 ;  /* 0x0000000c00027310 */ /* 0x020e220000201800 */
[----:B------:R-:W-:Y:S01]  /*0570*/  UMOV UR6, 0x571f7693 ;  /* 0x571f769300067882 */ /* 0x000fe20000000000 */
[----:B------:R-:W-:Y:S02]  /*0580*/  UMOV UR7, 0x3fe55555 ;  /* 0x3fe5555500077882 */ /* 0x000fe40000000000 */
[----:B0-----:R-:W-:-:S06]  /*0590*/  DMUL R2, R2, UR6 ;  /* 0x0000000602027c28 */ /* 0x001fcc0008000000 */
[----:B------:R-:W0:Y:S08]  /*05a0*/  F2F.F32.F64 R6, |R2| ;  /* 0x4000000200067310 */ /* 0x000e300000301000 */
[----:B------:R1:W2:Y:S01]  /*05b0*/  F2F.F32.F64 R8, R2 ;  /* 0x0000000200087310 */ /* 0x0002a20000301000 */
[----:B0-----:R-:W-:-:S13]  /*05c0*/  FSETP.GE.FTZ.AND P0, PT, R6, 0.55000001192092895508, PT ;  /* 0x3f0ccccd0600780b */ /* 0x001fda0003f16000 */
[----:B-12---:R-:W-:Y:S05]  /*05d0*/  @!P0 BRA `(.L_x_5) ;  /* 0x0000000000408947 */ /* 0x006fea0003800000 */
[C---:B------:R-:W-:Y:S01]  /*05e0*/  FADD.FTZ R2, R6.reuse, R6 ;  /* 0x0000000606027221 */ /* 0x040fe20000010000 */
[----:B------:R-:W-:-:S03]  /*05f0*/  FSETP.GE.FTZ.AND P0, PT, R6, 88, PT ;  /* 0x42b000000600780b */ /* 0x000fc60003f16000 */
[----:B------:R-:W-:-:S06]  /*0600*/  FMUL.FTZ R3, R2, 1.4426950216293334961 ;  /* 0x3fb8aa3b02037820 */ /* 0x000fcc0000410000 */
[----:B------:R-:W0:Y:S02]  /*0610*/  FRND.FTZ.TRUNC R3, R3 ;  /* 0x0000000300037307 */ /* 0x000e24000021d000 */
[----:B0-----:R-:W-:-:S06]  /*0620*/  FFMA.FTZ R4, R3, -0.693145751953125, R2 ;  /* 0xbf31720003047823 */ /* 0x001fcc0000010002 */
[----:B------:R-:W-:Y:S01]  /*0630*/  MUFU.EX2 R2, R3 ;  /* 0x0000000300027308 */ /* 0x000fe20000000800 */
[----:B------:R-:W-:-:S04]  /*0640*/  FFMA.FTZ R4, R3, -1.428606765330187045e-06, R4 ;  /* 0xb5bfbe8e03047823 */ /* 0x000fc80000010004 */
[----:B------:R-:W-:-:S04]  /*0650*/  FMUL.FTZ R4, R4, 1.4426950216293334961 ;  /* 0x3fb8aa3b04047820 */ /* 0x000fc80000410000 */
[----:B------:R-:W0:Y:S02]  /*0660*/  MUFU.EX2 R5, R4 ;  /* 0x0000000400057308 */ /* 0x000e240000000800 */
[----:B0-----:R-:W-:Y:S01]  /*0670*/  FFMA.FTZ R2, R2, R5, 1 ;  /* 0x3f80000002027423 */ /* 0x001fe20000010005 */
[----:B------:R-:W-:-:S05]  /*0680*/  MOV R5, 0x3f800000 ;  /* 0x3f80000000057802 */ /* 0x000fca0000000f00 */
[----:B------:R-:W0:Y:S02]  /*0690*/  MUFU.RCP R2, R2 ;  /* 0x0000000200027308 */ /* 0x000e240000001000 */
[----:B0-----:R-:W-:-:S05]  /*06a0*/  FFMA.FTZ R5, R2, -2, R5 ;  /* 0xc000000002057823 */ /* 0x001fca0000010005 */
[----:B------:R-:W-:-:S04]  /*06b0*/  FSEL R5, R5, 1, !P0 ;  /* 0x3f80000005057808 */ /* 0x000fc80004000000 */
[----:B------:R-:W-:Y:S01]  /*06c0*/  LOP3.LUT R6, R5, 0x80000000, R8, 0xf8, !PT ;  /* 0x8000000005067812 */ /* 0x000fe200078ef808 */
[----:B------:R-:W-:Y:S06]  /*06d0*/  BRA `(.L_x_6) ;  /* 0x0000000000247947 */ /* 0x000fec0003800000 */
.L_x_5:
[----:B------:R-:W-:Y:S01]  /*06e0*/  MOV R3, 0x3c86a81b ;  /* 0x3c86a81b00037802 */ /* 0x000fe20000000f00 */
[C---:B------:R-:W-:Y:S01]  /*06f0*/  FMUL.FTZ R2, R8.reuse, R8 ;  /* 0x0000000808027220 */ /* 0x040fe20000410000 */
[C---:B------:R-:W-:Y:S01]  /*0700*/  FSETP.NEU.FTZ.AND P0, PT, R8.reuse, RZ, PT ;  /* 0x000000ff0800720b */ /* 0x040fe20003f1d000 */
[----:B------:R-:W-:Y:S02]  /*0710*/  FADD.FTZ R6, R8, R8 ;  /* 0x0000000808067221 */ /* 0x000fe40000010000 */
[----:B------:R-:W-:-:S04]  /*0720*/  FFMA.FTZ R3, R2, R3, -0.052671812474727630615 ;  /* 0xbd57be6602037423 */ /* 0x000fc80000010003 */
[----:B------:R-:W-:-:S04]  /*0730*/  FFMA.FTZ R3, R2, R3, 0.13320724666118621826 ;  /* 0x3e08677b02037423 */ /* 0x000fc80000010003 */
[----:B------:R-:W-:-:S04]  /*0740*/  FFMA.FTZ R3, R2, R3, -0.33332946896553039551 ;  /* 0xbeaaaa2902037423 */ /* 0x000fc80000010003 */
[----:B------:R-:W-:-:S04]  /*0750*/  FMUL.FTZ R3, R2, R3 ;  /* 0x0000000302037220 */ /* 0x000fc80000410000 */
[----:B------:R-:W-:-:S07]  /*0760*/  @P0 FFMA.FTZ R6, R8, R3, R8 ;  /* 0x0000000308060223 */ /* 0x000fce0000010008 */
.L_x_6:
[----:B------:R-:W0:Y:S01]  /*0770*/  F2F.F64.F32 R2, R6 ;  /* 0x0000000600027310 */ /* 0x000e220000201800 */
[----:B------:R-:W1:Y:S01]  /*0780*/  LDC.64 R4, c[0x0][0x390] ;  /* 0x0000e400ff047b82 */ /* 0x000e620000000a00 */
[----:B------:R-:W-:Y:S01]  /*0790*/  UMOV UR6, 0x8ef34d6a ;  /* 0x8ef34d6a00067882 */ /* 0x000fe20000000000 */
[----:B------:R-:W-:Y:S01]  /*07a0*/  UMOV UR7, 0x3ffb7453 ;  /* 0x3ffb745300077882 */ /* 0x000fe20000000000 */
[----:B------:R-:W-:Y:S01]  /*07b0*/  IMAD R13, R13, 0xa, R0 ;  /* 0x0000000a0d0d7824 */ /* 0x000fe200078e0200 */
[----:B0-----:R-:W-:-:S10]  /*07c0*/  DMUL R2, R2, UR6 ;  /* 0x0000000602027c28 */ /* 0x001fd40008000000 */
[----:B------:R-:W0:Y:S01]  /*07d0*/  F2F.F32.F64 R3, R2 ;  /* 0x0000000200037310 */ /* 0x000e220000301000 */
[----:B-1----:R-:W-:-:S05]  /*07e0*/  IMAD.WIDE.U32 R4, R13, 0x4, R4 ;  /* 0x000000040d047825 */ /* 0x002fca00078e0004 */
[----:B0-----:R-:W-:Y:S01]  /*07f0*/  STG.E desc[UR4][R4.64], R3 ;  /* 0x0000000304007986 */ /* 0x001fe2000c101904 */
[----:B------:R-:W-:Y:S05]  /*0800*/  EXIT ;  /* 0x000000000000794d */ /* 0x000fea0003800000 */
.L_x_7:
[----:B------:R-:W-:-:S00]  /*0810*/  BRA `(.L_x_7) ;  /* 0xfffffffc00fc7947 */ /* 0x000fc0000383ffff */
[----:B------:R-:W-:-:S00]  /*0820*/  NOP ;  /* 0x0000000000007918 */ /* 0x000fc00000000000 */
        /* <DEDUP_REMOVED lines=13> */
.L_x_34:


//--------------------- .text._Z17executeThirdLayerPfS_S_ --------------------------
	.section	.text._Z17executeThirdLayerPfS_S_,"ax",@progbits
	.align	128
.text._Z17executeThirdLayerPfS_S_:
        .type           _Z17executeThirdLayerPfS_S_,@function
        .size           _Z17executeThirdLayerPfS_S_,(.L_x_35 - _Z17executeThirdLayerPfS_S_)
        .other          _Z17executeThirdLayerPfS_S_,@"STO_CUDA_ENTRY STV_DEFAULT"
_Z17executeThirdLayerPfS_S_:
[----:B------:R-:W-:Y:S01]  /*0000*/  LDC R1, c[0x0][0x37c] ;  /* 0x0000df00ff017b82 */ /* 0x000fe20000000800 */
[----:B------:R-:W0:Y:S07]  /*0010*/  S2R R0, SR_CTAID.X ;  /* 0x0000000000007919 */ /* 0x000e2e0000002500 */
[----:B------:R-:W1:Y:S01]  /*0020*/  LDC.64 R4, c[0x0][0x388] ;  /* 0x0000e200ff047b82 */ /* 0x000e620000000a00 */
[----:B------:R-:W2:Y:S01]  /*0030*/  LDCU.64 UR4, c[0x0][0x358] ;  /* 0x00006b00ff0477ac */ /* 0x000ea20008000a00 */
[----:B------:R-:W3:Y:S06]  /*0040*/  S2R R13, SR_CTAID.Y ;  /* 0x00000000000d7919 */ /* 0x000eec0000002600 */
[----:B------:R-:W4:Y:S01]  /*0050*/  LDC.64 R2, c[0x0][0x380] ;  /* 0x0000e000ff027b82 */ /* 0x000f220000000a00 */
[----:B0-----:R-:W-:-:S05]  /*0060*/  LOP3.LUT R0, R0, 0xffff, RZ, 0xc0, !PT ;  /* 0x0000ffff00007812 */ /* 0x001fca00078ec0ff */
[----:B------:R-:W-:Y:S01]  /*0070*/  IMAD R10, R0, 0x4e3, RZ ;  /* 0x000004e3000a7824 */ /* 0x000fe200078e02ff */
[----:B---3--:R-:W-:-:S03]  /*0080*/  LOP3.LUT R13, R13, 0xffff, RZ, 0xc0, !PT ;  /* 0x0000ffff0d0d7812 */ /* 0x008fc600078ec0ff */
[C---:B-1----:R-:W-:Y:S01]  /*0090*/  IMAD.WIDE R4, R10.reuse, 0x4, R4 ;  /* 0x000000040a047825 */ /* 0x042fe200078e0204 */
[----:B------:R-:W-:-:S04]  /*00a0*/  IADD3 R11, PT, PT, R10, 0x4e2, RZ ;  /* 0x000004e20a0b7810 */ /* 0x000fc80007ffe0ff */
[----:B------:R-:W-:Y:S01]  /*00b0*/  ISETP.GE.AND P0, PT, R10, R11, PT ;  /* 0x0000000b0a00720c */ /* 0x000fe20003f06270 */
[----:B--2---:R0:W5:Y:S01]  /*00c0*/  LDG.E R12, desc[UR4][R4.64] ;  /* 0x00000004040c7981 */ /* 0x004162000c1e1900 */
[----:B------:R-:W-:Y:S01]  /*00d0*/  MOV R14, R4 ;  /* 0x00000004000e7202 */ /* 0x000fe20000000f00 */
[----:B------:R-:W-:Y:S01]  /*00e0*/  IMAD R15, R13, 0x4e2, RZ ;  /* 0x000004e20d0f7824 */ /* 0x000fe200078e02ff */
[----:B------:R-:W-:-:S09]  /*00f0*/  MOV R17, R5 ;  /* 0x0000000500117202 */ /* 0x000fd20000000f00 */
[----:B0---4-:R-:W-:Y:S05]  /*0100*/  @P0 BRA `(.L_x_8) ;  /* 0x0000000000e00947 */ /* 0x011fea0003800000 */
[----:B------:R-:W-:Y:S01]  /*0110*/  IMAD.IADD R4, R11, 0x1, -R10 ;  /* 0x000000010b047824 */ /* 0x000fe200078e0a0a */
[----:B------:R-:W-:-:S04]  /*0120*/  PLOP3.LUT P0, PT, PT, PT, PT, 0x80, 0x8 ;  /* 0x000000000008781c */ /* 0x000fc80003f0f070 */
[----:B------:R-:W-:-:S13]  /*0130*/  ISETP.GT.AND P1, PT, R4, 0x3, PT ;  /* 0x000000030400780c */ /* 0x000fda0003f24270 */
[----:B------:R-:W-:Y:S05]  /*0140*/  @!P1 BRA `(.L_x_9) ;  /* 0x0000000000789947 */ /* 0x000fea0003800000 */
[----:B------:R-:W-:Y:S02]  /*0150*/  PLOP3.LUT P0, PT, PT, PT, PT, 0x8, 0x80 ;  /* 0x000000000080781c */ /* 0x000fe40003f0e170 */
[----:B------:R-:W-:-:S11]  /*0160*/  IADD3 R21, PT, PT, R10, 0x4df, RZ ;  /* 0x000004df0a157810 */ /* 0x000fd60007ffe0ff */
.L_x_10:
[----:B------:R-:W0:Y:S01]  /*0170*/  LDC.64 R4, c[0x0][0x380] ;  /* 0x0000e000ff047b82 */ /* 0x000e220000000a00 */
[C---:B------:R-:W-:Y:S02]  /*0180*/  IADD3 R7, PT, PT, R15.reuse, 0x1, RZ ;  /* 0x000000010f077810 */ /* 0x040fe40007ffe0ff */
[C---:B------:R-:W-:Y:S01]  /*0190*/  IADD3 R19, PT, PT, R15.reuse, 0x2, RZ ;  /* 0x000000020f137810 */ /* 0x040fe20007ffe0ff */
[----:B0-----:R-:W-:-:S04]  /*01a0*/  IMAD.WIDE.U32 R8, R15, 0x4, R4 ;  /* 0x000000040f087825 */ /* 0x001fc800078e0004 */
[--C-:B------:R-:W-:Y:S01]  /*01b0*/  IMAD.WIDE.U32 R6, R7, 0x4, R4.reuse ;  /* 0x0000000407067825 */ /* 0x100fe200078e0004 */
[----:B------:R0:W2:Y:S03]  /*01c0*/  LDG.E R23, desc[UR4][R8.64] ;  /* 0x0000000408177981 */ /* 0x0000a6000c1e1900 */
[----:B------:R-:W-:Y:S02]  /*01d0*/  IMAD.WIDE.U32 R18, R19, 0x4, R4 ;  /* 0x0000000413127825 */ /* 0x000fe400078e0004 */
[----:B------:R-:W3:Y:S04]  /*01e0*/  LDG.E R7, desc[UR4][R6.64] ;  /* 0x0000000406077981 */ /* 0x000ee8000c1e1900 */
[----:B------:R-:W4:Y:S01]  /*01f0*/  LDG.E R19, desc[UR4][R18.64] ;  /* 0x0000000412137981 */ /* 0x000f22000c1e1900 */
[----:B0-----:R-:W-:Y:S01]  /*0200*/  IMAD.MOV.U32 R8, RZ, RZ, R14 ;  /* 0x000000ffff087224 */ /* 0x001fe200078e000e */
[----:B------:R-:W-:-:S02]  /*0210*/  MOV R9, R17 ;  /* 0x0000001100097202 */ /* 0x000fc40000000f00 */
[----:B------:R-:W-:-:S03]  /*0220*/  IADD3 R17, PT, PT, R15, 0x3, RZ ;  /* 0x000000030f117810 */ /* 0x000fc60007ffe0ff */
[----:B------:R-:W2:Y:S02]  /*0230*/  LDG.E R14, desc[UR4][R8.64+0x4] ;  /* 0x00000404080e7981 */ /* 0x000ea4000c1e1900 */
[----:B------:R-:W-:Y:S02]  /*0240*/  IMAD.WIDE.U32 R4, R17, 0x4, R4 ;  /* 0x0000000411047825 */ /* 0x000fe400078e0004 */
        /* <DEDUP_REMOVED lines=14> */
.L_x_9:
        /* <DEDUP_REMOVED lines=20> */
.L_x_11:
[----:B------:R-:W-:-:S13]  /*0470*/  ISETP.NE.OR P0, PT, R10, R11, P0 ;  /* 0x0000000b0a00720c */ /* 0x000fda0000705670 */
[----:B------:R-:W-:Y:S05]  /*0480*/  @!P0 BRA `(.L_x_12) ;  /* 0x0000000000308947 */ /* 0x000fea0003800000 */
.L_x_8:
        /* <DEDUP_REMOVED lines=12> */
.L_x_12:
        /* <DEDUP_REMOVED lines=24> */
.L_x_13:
        /* <DEDUP_REMOVED lines=9> */
.L_x_14:
        /* <DEDUP_REMOVED lines=10> */
.L_x_15:
        /* <DEDUP_REMOVED lines=16> */
.L_x_35:


//--------------------- .text._Z18executeSecondLayerPfS_S_ --------------------------
	.section	.text._Z18executeSecondLayerPfS_S_,"ax",@progbits
	.align	128
.text._Z18executeSecondLayerPfS_S_:
        .type           _Z18executeSecondLayerPfS_S_,@function
        .size           _Z18executeSecondLayerPfS_S_,(.L_x_36 - _Z18executeSecondLayerPfS_S_)
        .other          _Z18executeSecondLayerPfS_S_,@"STO_CUDA_ENTRY STV_DEFAULT"
_Z18executeSecondLayerPfS_S_:
[----:B------:R-:W-:Y:S01]  /*0000*/  LDC R1, c[0x0][0x37c] ;  /* 0x0000df00ff017b82 */ /* 0x000fe20000000800 */
[----:B------:R-:W0:Y:S07]  /*0010*/  S2R R0, SR_CTAID.X ;  /* 0x0000000000007919 */ /* 0x000e2e0000002500 */
[----:B------:R-:W1:Y:S01]  /*0020*/  LDC.64 R2, c[0x0][0x388] ;  /* 0x0000e200ff027b82 */ /* 0x000e620000000a00 */
[----:B------:R-:W2:Y:S01]  /*0030*/  LDCU.64 UR4, c[0x0][0x358] ;  /* 0x00006b00ff0477ac */ /* 0x000ea20008000a00 */
[----:B0-----:R-:W-:-:S05]  /*0040*/  LOP3.LUT R0, R0, 0xffff, RZ, 0xc0, !PT ;  /* 0x0000ffff00007812 */ /* 0x001fca00078ec0ff */
[----:B------:R-:W-:-:S04]  /*0050*/  IMAD R16, R0, 0x9c, RZ ;  /* 0x0000009c00107824 */ /* 0x000fc800078e02ff */
[----:B-1----:R-:W-:-:S05]  /*0060*/  IMAD.WIDE R2, R16, 0x4, R2 ;  /* 0x0000000410027825 */ /* 0x002fca00078e0202 */
[----:B--2---:R0:W5:Y:S01]  /*0070*/  LDG.E R8, desc[UR4][R2.64] ;  /* 0x0000000402087981 */ /* 0x004162000c1e1900 */
[C---:B------:R-:W-:Y:S01]  /*0080*/  IADD3 R13, PT, PT, R16.reuse, 0x96, RZ ;  /* 0x00000096100d7810 */ /* 0x040fe20007ffe0ff */
[----:B------:R-:W-:Y:S01]  /*0090*/  UMOV UR7, 0x64 ;  /* 0x0000006400077882 */ /* 0x000fe20000000000 */
[----:B------:R-:W1:Y:S02]  /*00a0*/  S2R R11, SR_TID.X ;  /* 0x00000000000b7919 */ /* 0x000e640000002100 */
[----:B------:R-:W-:Y:S01]  /*00b0*/  ISETP.GE.AND P0, PT, R16, R13, PT ;  /* 0x0000000d1000720c */ /* 0x000fe20003f06270 */
[----:B------:R-:W2:Y:S01]  /*00c0*/  S2R R12, SR_TID.Y ;  /* 0x00000000000c7919 */ /* 0x000ea20000002200 */
[----:B------:R-:W3:Y:S01]  /*00d0*/  S2R R14, SR_CTAID.Y ;  /* 0x00000000000e7919 */ /* 0x000ee20000002600 */
[----:B-1----:R-:W-:Y:S02]  /*00e0*/  LOP3.LUT R11, R11, 0xffff, RZ, 0xc0, !PT ;  /* 0x0000ffff0b0b7812 */ /* 0x002fe400078ec0ff */
[----:B--2---:R-:W-:-:S02]  /*00f0*/  LOP3.LUT R12, R12, 0xffff, RZ, 0xc0, !PT ;  /* 0x0000ffff0c0c7812 */ /* 0x004fc400078ec0ff */
[----:B------:R-:W-:Y:S02]  /*0100*/  SGXT R5, R11, 0x18 ;  /* 0x000000180b05781a */ /* 0x000fe40000000200 */
[----:B---3--:R-:W-:-:S03]  /*0110*/  LOP3.LUT R14, R14, 0xffff, RZ, 0xc0, !PT ;  /* 0x0000ffff0e0e7812 */ /* 0x008fc600078ec0ff */
[----:B------:R-:W-:-:S05]  /*0120*/  IMAD R5, R12, 0xd, R5 ;  /* 0x0000000d0c057824 */ /* 0x000fca00078e0205 */
[----:B------:R-:W-:Y:S01]  /*0130*/  SHF.L.U32 R15, R5, 0x1, RZ ;  /* 0x00000001050f7819 */ /* 0x000fe200000006ff */
[----:B0-----:R-:W-:Y:S06]  /*0140*/  @P0 BRA `(.L_x_16) ;  /* 0x0000000800740947 */ /* 0x001fec0003800000 */
[----:B------:R-:W-:Y:S02]  /*0150*/  IADD3 R4, PT, PT, R13, -R16, RZ ;  /* 0x800000100d047210 */ /* 0x000fe40007ffe0ff */
[----:B------:R-:W-:Y:S02]  /*0160*/  PLOP3.LUT P0, PT, PT, PT, PT, 0x80, 0x8 ;  /* 0x000000000008781c */ /* 0x000fe40003f0f070 */
[----:B------:R-:W-:-:S13]  /*0170*/  ISETP.GT.AND P1, PT, R4, 0x12, PT ;  /* 0x000000120400780c */ /* 0x000fda0003f24270 */
[----:B------:R-:W-:Y:S05]  /*0180*/  @!P1 BRA `(.L_x_17) ;  /* 0x0000000400889947 */ /* 0x000fea0003800000 */
[----:B------:R-:W-:Y:S02]  /*0190*/  PLOP3.LUT P0, PT, PT, PT, PT, 0x8, 0x80 ;  /* 0x000000000080781c */ /* 0x000fe40003f0e170 */
[----:B------:R-:W-:-:S11]  /*01a0*/  IADD3 R10, PT, PT, R16, 0x84, RZ ;  /* 0x00000084100a7810 */ /* 0x000fd60007ffe0ff */
.L_x_18:
[----:B------:R-:W0:Y:S01]  /*01b0*/  LDCU UR6, c[0x3][UR7] ;  /* 0x00c00000070677ac */ /* 0x000e220008000800 */
[----:B------:R-:W1:Y:S01]  /*01c0*/  LDC.64 R4, c[0x0][0x380] ;  /* 0x0000e000ff047b82 */ /* 0x000e620000000a00 */
[----:B------:R-:W2:Y:S04]  /*01d0*/  LDG.E R25, desc[UR4][R2.64+0x4] ;  /* 0x0000040402197981 */ /* 0x000ea8000c1e1900 */
[----:B------:R-:W3:Y:S04]  /*01e0*/  LDG.E R6, desc[UR4][R2.64+0x8] ;  /* 0x0000080402067981 */ /* 0x000ee8000c1e1900 */
[----:B------:R-:W4:Y:S04]  /*01f0*/  LDG.E R17, desc[UR4][R2.64+0xc] ;  /* 0x00000c0402117981 */ /* 0x000f28000c1e1900 */
[----:B------:R-:W4:Y:S01]  /*0200*/  LDG.E R23, desc[UR4][R2.64+0x10] ;  /* 0x0000100402177981 */ /* 0x000f22000c1e1900 */
[----:B0-----:R-:W-:-:S03]  /*0210*/  IADD3 R7, PT, PT, R15, UR6, RZ ;  /* 0x000000060f077c10 */ /* 0x001fc6000fffe0ff */
[----:B------:R-:W4:Y:S02]  /*0220*/  LDG.E R20, desc[UR4][R2.64+0x14] ;  /* 0x0000140402147981 */ /* 0x000f24000c1e1900 */
[----:B------:R-:W-:Y:S02]  /*0230*/  IMAD R7, R14, 0x3f6, R7 ;  /* 0x000003f60e077824 */ /* 0x000fe400078e0207 */
[----:B------:R-:W4:Y:S02]  /*0240*/  LDG.E R27, desc[UR4][R2.64+0x18] ;  /* 0x00001804021b7981 */ /* 0x000f24000c1e1900 */
[----:B-1----:R-:W-:-:S05]  /*0250*/  IMAD.WIDE.U32 R18, R7, 0x4, R4 ;  /* 0x0000000407127825 */ /* 0x002fca00078e0004 */
[----:B------:R-:W2:Y:S04]  /*0260*/  LDG.E R9, desc[UR4][R18.64] ;  /* 0x0000000412097981 */ /* 0x000ea8000c1e1900 */
[----:B------:R-:W3:Y:S04]  /*0270*/  LDG.E R7, desc[UR4][R18.64+0x2a4] ;  /* 0x0002a40412077981 */ /* 0x000ee8000c1e1900 */
[----:B------:R-:W4:Y:S04]  /*0280*/  LDG.E R26, desc[UR4][R18.64+0x548] ;  /* 0x00054804121a7981 */ /* 0x000f28000c1e1900 */
[----:B------:R-:W4:Y:S04]  /*0290*/  LDG.E R24, desc[UR4][R18.64+0x7ec] ;  /* 0x0007ec0412187981 */ /* 0x000f28000c1e1900 */
[----:B------:R-:W4:Y:S04]  /*02a0*/  LDG.E R21, desc[UR4][R18.64+0xa90] ;  /* 0x000a900412157981 */ /* 0x000f28000c1e1900 */
[----:B------:R-:W4:Y:S01]  /*02b0*/  LDG.E R22, desc[UR4][R18.64+0xd34] ;  /* 0x000d340412167981 */ /* 0x000f22000c1e1900 */
[----:B------:R-:W0:Y:S03]  /*02c0*/  LDCU UR6, c[0x3][UR7+0x4] ;  /* 0x00c00080070677ac */ /* 0x000e260008000800 */
[----:B------:R-:W4:Y:S01]  /*02d0*/  LDG.E R19, desc[UR4][R2.64+0x2c] ;  /* 0x00002c0402137981 */ /* 0x000f22000c1e1900 */
[----:B0-----:R-:W-:Y:S01]  /*02e0*/  IADD3 R29, PT, PT, R15, UR6, RZ ;  /* 0x000000060f1d7c10 */ /* 0x001fe2000fffe0ff */
[----:B--2--5:R-:W-:-:S04]  /*02f0*/  FFMA.FTZ R25, R9, R25, R8 ;  /* 0x0000001909197223 */ /* 0x024fc80000010008 */
[----:B------:R-:W-:-:S04]  /*0300*/  IMAD R9, R14, 0x3f6, R29 ;  /* 0x000003f60e097824 */ /* 0x000fc800078e021d */
[----:B------:R-:W-:-:S04]  /*0310*/  IMAD.WIDE.U32 R8, R9, 0x4, R4 ;  /* 0x0000000409087825 */ /* 0x000fc800078e0004 */
[----:B---3--:R-:W-:Y:S02]  /*0320*/  FFMA.FTZ R28, R6, R7, R25 ;  /* 0x00000007061c7223 */ /* 0x008fe40000010019 */
[----:B------:R-:W2:Y:S04]  /*0330*/  LDG.E R6, desc[UR4][R2.64+0x1c] ;  /* 0x00001c0402067981 */ /* 0x000ea8000c1e1900 */
[----:B------:R-:W2:Y:S01]  /*0340*/  LDG.E R7, desc[UR4][R8.64] ;  /* 0x0000000408077981 */ /* 0x000ea2000c1e1900 */
[----:B----4-:R-:W-:-:S03]  /*0350*/  FFMA.FTZ R26, R17, R26, R28 ;  /* 0x0000001a111a7223 */ /* 0x010fc6000001001c */
[----:B------:R-:W3:Y:S01]  /*0360*/  LDG.E R17, desc[UR4][R2.64+0x20] ;  /* 0x0000200402117981 */ /* 0x000ee2000c1e1900 */
[----:B------:R-:W-:-:S03]  /*0370*/  FFMA.FTZ R23, R23, R24, R26 ;  /* 0x0000001817177223 */ /* 0x000fc6000001001a */
[----:B------:R-:W3:Y:S01]  /*0380*/  LDG.E R18, desc[UR4][R8.64+0x2a4] ;  /* 0x0002a40408127981 */ /* 0x000ee2000c1e1900 */
[----:B------:R-:W-:-:S03]  /*0390*/  FFMA.FTZ R20, R20, R21, R23 ;  /* 0x0000001514147223 */ /* 0x000fc60000010017 */
[----:B------:R-:W4:Y:S04]  /*03a0*/  LDG.E R25, desc[UR4][R2.64+0x24] ;  /* 0x0000240402197981 */ /* 0x000f28000c1e1900 */
[----:B------:R-:W4:Y:S01]  /*03b0*/  LDG.E R26, desc[UR4][R8.64+0x548] ;  /* 0x00054804081a7981 */ /* 0x000f22000c1e1900 */
[----:B------:R-:W-:-:S03]  /*03c0*/  FFMA.FTZ R28, R27, R22, R20 ;  /* 0x000000161b1c7223 */ /* 0x000fc60000010014 */
[----:B------:R-:W4:Y:S04]  /*03d0*/  LDG.E R23, desc[UR4][R2.64+0x28] ;  /* 0x0000280402177981 */ /* 0x000f28000c1e1900 */
[----:B------:R-:W4:Y:S04]  /*03e0*/  LDG.E R24, desc[UR4][R8.64+0x7ec] ;  /* 0x0007ec0408187981 */ /* 0x000f28000c1e1900 */
[----:B------:R-:W4:Y:S04]  /*03f0*/  LDG.E R20, desc[UR4][R8.64+0xa90] ;  /* 0x000a900408147981 */ /* 0x000f28000c1e1900 */
[----:B------:R-:W4:Y:S04]  /*0400*/  LDG.E R22, desc[UR4][R8.64+0xd34] ;  /* 0x000d340408167981 */ /* 0x000f28000c1e1900 */
[----:B------:R-:W4:Y:S01]  /*0410*/  LDG.E R21, desc[UR4][R2.64+0x30] ;  /* 0x0000300402157981 */ /* 0x000f22000c1e1900 */
[----:B------:R-:W0:Y:S03]  /*0420*/  LDCU UR6, c[0x3][UR7+0x8] ;  /* 0x00c00100070677ac */ /* 0x000e260008000800 */
[----:B------:R-:W4:Y:S01]  /*0430*/  LDG.E R9, desc[UR4][R2.64+0x38] ;  /* 0x0000380402097981 */ /* 0x000f22000c1e1900 */
[----:B0-----:R-:W-:Y:S01]  /*0440*/  IADD3 R27, PT, PT, R15, UR6, RZ ;  /* 0x000000060f1b7c10 */ /* 0x001fe2000fffe0ff */
[----:B--2---:R-:W-:-:S04]  /*0450*/  FFMA.FTZ R28, R7, R6, R28 ;  /* 0x00000006071c7223 */ /* 0x004fc8000001001c */
        /* <DEDUP_REMOVED lines=8> */
[----:B------:R-:W4:Y:S04]  /*04e0*/  LDG.E R24, desc[UR4][R2.64+0x3c] ;  /* 0x00003c0402187981 */ /* 0x000f28000c1e1900 */
[----:B------:R-:W4:Y:S01]  /*04f0*/  LDG.E R23, desc[UR4][R6.64+0x548] ;  /* 0x0005480406177981 */ /* 0x000f22000c1e1900 */
[----:B------:R-:W-:-:S03]  /*0500*/  FFMA.FTZ R26, R19, R20, R26 ;  /* 0x00000014131a7223 */ /* 0x000fc6000001001a */
[----:B------:R-:W4:Y:S04]  /*0510*/  LDG.E R20, desc[UR4][R2.64+0x40] ;  /* 0x0000400402147981 */ /* 0x000f28000c1e1900 */
[----:B------:R-:W4:Y:S01]  /*0520*/  LDG.E R19, desc[UR4][R6.64+0x7ec] ;  /* 0x0007ec0406137981 */ /* 0x000f22000c1e1900 */
[----:B------:R-:W-:-:S03]  /*0530*/  FFMA.FTZ R27, R21, R22, R26 ;  /* 0x00000016151b7223 */ /* 0x000fc6000001001a */
[----:B------:R-:W4:Y:S04]  /*0540*/  LDG.E R22, desc[UR4][R2.64+0x44] ;  /* 0x0000440402167981 */ /* 0x000f28000c1e1900 */
[----:B------:R-:W4:Y:S01]  /*0550*/  LDG.E R21, desc[UR4][R6.64+0xa90] ;  /* 0x000a900406157981 */ /* 0x000f22000c1e1900 */
[----:B------:R-:W0:Y:S03]  /*0560*/  LDCU UR6, c[0x3][UR7+0xc] ;  /* 0x00c00180070677ac */ /* 0x000e260008000800 */
[----:B------:R-:W4:Y:S01]  /*0570*/  LDG.E R26, desc[UR4][R2.64+0x48] ;  /* 0x00004804021a7981 */ /* 0x000f22000c1e1900 */
[----:B0-----:R-:W-:-:S05]  /*0580*/  IADD3 R25, PT, PT, R15, UR6, RZ ;  /* 0x000000060f197c10 */ /* 0x001fca000fffe0ff */
[----:B------:R-:W-:-:S04]  /*0590*/  IMAD R25, R14, 0x3f6, R25 ;  /* 0x000003f60e197824 */ /* 0x000fc800078e0219 */
[----:B------:R-:W-:Y:S02]  /*05a0*/  IMAD.WIDE.U32 R4, R25, 0x4, R4 ;  /* 0x0000000419047825 */ /* 0x000fe400078e0004 */
[----:B------:R-:W4:Y:S04]  /*05b0*/  LDG.E R25, desc[UR4][R6.64+0xd34] ;  /* 0x000d340406197981 */ /* 0x000f28000c1e1900 */
[----:B------:R-:W4:Y:S04]  /*05c0*/  LDG.E R6, desc[UR4][R2.64+0x58] ;  /* 0x0000580402067981 */ /* 0x000f28000c1e1900 */
[----:B------:R-:W4:Y:S01]  /*05d0*/  LDG.E R7, desc[UR4][R4.64+0x7ec] ;  /* 0x0007ec0404077981 */ /* 0x000f22000c1e1900 */
[----:B--2---:R-:W-:-:S03]  /*05e0*/  FFMA.FTZ R28, R18, R17, R27 ;  /* 0x00000011121c7223 */ /* 0x004fc6000001001b */
[----:B------:R-:W2:Y:S01]  /*05f0*/  LDG.E R17, desc[UR4][R2.64+0x4c] ;  /* 0x00004c0402117981 */ /* 0x000ea2000c1e1900 */
[----:B---3--:R-:W-:-:S03]  /*0600*/  FFMA.FTZ R27, R9, R8, R28 ;  /* 0x00000008091b7223 */ /* 0x008fc6000001001c */
[----:B------:R-:W2:Y:S04]  /*0610*/  LDG.E R18, desc[UR4][R4.64] ;  /* 0x0000000404127981 */ /* 0x000ea8000c1e1900 */
[----:B------:R-:W3:Y:S04]  /*0620*/  LDG.E R8, desc[UR4][R2.64+0x50] ;  /* 0x0000500402087981 */ /* 0x000ee8000c1e1900 */
[----:B------:R-:W3:Y:S01]  /*0630*/  LDG.E R9, desc[UR4][R4.64+0x2a4] ;  /* 0x0002a40404097981 */ /* 0x000ee2000c1e1900 */
[----:B----4-:R-:W-:-:S03]  /*0640*/  FFMA.FTZ R27, R24, R23, R27 ;  /* 0x00000017181b7223 */ /* 0x010fc6000001001b */
[----:B------:R-:W4:Y:S04]  /*0650*/  LDG.E R23, desc[UR4][R2.64+0x54] ;  /* 0x0000540402177981 */ /* 0x000f28000c1e1900 */
[----:B------:R-:W4:Y:S01]  /*0660*/  LDG.E R24, desc[UR4][R4.64+0x548] ;  /* 0x0005480404187981 */ /* 0x000f22000c1e1900 */
[----:B------:R-:W-:-:S03]  /*0670*/  FFMA.FTZ R19, R20, R19, R27 ;  /* 0x0000001314137223 */ /* 0x000fc6000001001b */
[----:B------:R-:W4:Y:S01]  /*0680*/  LDG.E R20, desc[UR4][R2.64+0x5c] ;  /* 0x00005c0402147981 */ /* 0x000f22000c1e1900 */
[----:B------:R-:W-:-:S03]  /*0690*/  FFMA.FTZ R27, R22, R21, R19 ;  /* 0x00000015161b7223 */ /* 0x000fc60000010013 */
[----:B------:R-:W4:Y:S04]  /*06a0*/  LDG.E R19, desc[UR4][R4.64+0xa90] ;  /* 0x000a900404137981 */ /* 0x000f28000c1e1900 */
[----:B------:R-:W4:Y:S04]  /*06b0*/  LDG.E R22, desc[UR4][R4.64+0xd34] ;  /* 0x000d340404167981 */ /* 0x000f28000c1e1900 */
[----:B------:R0:W4:Y:S01]  /*06c0*/  LDG.E R21, desc[UR4][R2.64+0x60] ;  /* 0x0000600402157981 */ /* 0x000122000c1e1900 */
[----:B------:R-:W-:-:S04]  /*06d0*/  IADD3 R16, PT, PT, R16, 0x18, RZ ;  /* 0x0000001810107810 */ /* 0x000fc80007ffe0ff */
[----:B------:R-:W-:Y:S01]  /*06e0*/  ISETP.GE.AND P1, PT, R16, R10, PT ;  /* 0x0000000a1000720c */ /* 0x000fe20003f26270 */
[----:B------:R-:W-:Y:S01]  /*06f0*/  FFMA.FTZ R25, R26, R25, R27 ;  /* 0x000000191a197223 */ /* 0x000fe2000001001b */
[----:B------:R-:W-:-:S03]  /*0700*/  UIADD3 UR7, UPT, UPT, UR7, 0x10, URZ ;  /* 0x0000001007077890 */ /* 0x000fc6000fffe0ff */
[----:B--2---:R-:W-:-:S04]  /*0710*/  FFMA.FTZ R17, R18, R17, R25 ;  /* 0x0000001112117223 */ /* 0x004fc80000010019 */
[----:B---3--:R-:W-:-:S04]  /*0720*/  FFMA.FTZ R8, R8, R9, R17 ;  /* 0x0000000908087223 */ /* 0x008fc80000010011 */
[----:B----4-:R-:W-:-:S04]  /*0730*/  FFMA.FTZ R23, R23, R24, R8 ;  /* 0x0000001817177223 */ /* 0x010fc80000010008 */
[----:B------:R-:W-:Y:S01]  /*0740*/  FFMA.FTZ R7, R6, R7, R23 ;  /* 0x0000000706077223 */ /* 0x000fe20000010017 */
[----:B------:R-:W-:-:S03]  /*0750*/  IADD3 R6, P2, PT, R2, 0x60, RZ ;  /* 0x0000006002067810 */ /* 0x000fc60007f5e0ff */
[----:B------:R-:W-:Y:S01]  /*0760*/  FFMA.FTZ R20, R20, R19, R7 ;  /* 0x0000001314147223 */ /* 0x000fe20000010007 */
[----:B0-----:R-:W-:Y:S02]  /*0770*/  IADD3.X R3, PT, PT, RZ, R3, RZ, P2, !PT ;  /* 0x00000003ff037210 */ /* 0x001fe400017fe4ff */
[----:B------:R-:W-:Y:S01]  /*0780*/  MOV R2, R6 ;  /* 0x0000000600027202 */ /* 0x000fe20000000f00 */
[----:B------:R-:W-:Y:S01]  /*0790*/  FFMA.FTZ R8, R21, R22, R20 ;  /* 0x0000001615087223 */ /* 0x000fe20000010014 */
[----:B------:R-:W-:Y:S06]  /*07a0*/  @!P1 BRA `(.L_x_18) ;  /* 0xfffffff800809947 */ /* 0x000fec000383ffff */
.L_x_17:
[----:B------:R-:W-:-:S04]  /*07b0*/  IADD3 R4, PT, PT, R13, -R16, RZ ;  /* 0x800000100d047210 */ /* 0x000fc80007ffe0ff */
[----:B------:R-:W-:-:S13]  /*07c0*/  ISETP.GT.AND P1, PT, R4, 0x6, PT ;  /* 0x000000060400780c */ /* 0x000fda0003f24270 */
[----:B------:R-:W-:Y:S05]  /*07d0*/  @!P1 BRA `(.L_x_19) ;  /* 0x0000000000c89947 */ /* 0x000fea0003800000 */
        /* <DEDUP_REMOVED lines=8> */
[----:B------:R-:W-:-:S04]  /*0860*/  IMAD R5, R14, 0x3f6, R5 ;  /* 0x000003f60e057824 */ /* 0x000fc800078e0205 */
[----:B-1----:R-:W-:-:S05]  /*0870*/  IMAD.WIDE.U32 R4, R5, 0x4, R6 ;  /* 0x0000000405047825 */ /* 0x002fca00078e0006 */
[----:B------:R-:W2:Y:S04]  /*0880*/  LDG.E R27, desc[UR4][R4.64] ;  /* 0x00000004041b7981 */ /* 0x000ea8000c1e1900 */
[----:B------:R-:W3:Y:S04]  /*0890*/  LDG.E R25, desc[UR4][R4.64+0x2a4] ;  /* 0x0002a40404197981 */ /* 0x000ee8000c1e1900 */
[----:B------:R-:W4:Y:S04]  /*08a0*/  LDG.E R20, desc[UR4][R4.64+0x548] ;  /* 0x0005480404147981 */ /* 0x000f28000c1e1900 */
[----:B------:R-:W4:Y:S01]  /*08b0*/  LDG.E R17, desc[UR4][R4.64+0x7ec] ;  /* 0x0007ec0404117981 */ /* 0x000f22000c1e1900 */
[----:B------:R-:W0:Y:S03]  /*08c0*/  LDCU UR6, c[0x3][UR7+0x4] ;  /* 0x00c00080070677ac */ /* 0x000e260008000800 */
[----:B------:R-:W4:Y:S01]  /*08d0*/  LDG.E R22, desc[UR4][R4.64+0xd34] ;  /* 0x000d340404167981 */ /* 0x000f22000c1e1900 */
[----:B0-----:R-:W-:-:S05]  /*08e0*/  IADD3 R9, PT, PT, R15, UR6, RZ ;  /* 0x000000060f097c10 */ /* 0x001fca000fffe0ff */
[----:B------:R-:W-:Y:S02]  /*08f0*/  IMAD R21, R14, 0x3f6, R9 ;  /* 0x000003f60e157824 */ /* 0x000fe400078e0209 */
[----:B------:R-:W4:Y:S02]  /*0900*/  LDG.E R9, desc[UR4][R4.64+0xa90] ;  /* 0x000a900404097981 */ /* 0x000f24000c1e1900 */
[----:B------:R-:W-:Y:S02]  /*0910*/  IMAD.WIDE.U32 R6, R21, 0x4, R6 ;  /* 0x0000000415067825 */ /* 0x000fe400078e0006 */
[----:B------:R-:W4:Y:S04]  /*0920*/  LDG.E R21, desc[UR4][R2.64+0x18] ;  /* 0x0000180402157981 */ /* 0x000f28000c1e1900 */
[----:B------:R-:W4:Y:S04]  /*0930*/  LDG.E R4, desc[UR4][R2.64+0x2c] ;  /* 0x00002c0402047981 */ /* 0x000f28000c1e1900 */
[----:B------:R-:W4:Y:S01]  /*0940*/  LDG.E R5, desc[UR4][R6.64+0xa90] ;  /* 0x000a900406057981 */ /* 0x000f22000c1e1900 */
[----:B--2--5:R-:W-:-:S03]  /*0950*/  FFMA.FTZ R27, R27, R23, R8 ;  /* 0x000000171b1b7223 */ /* 0x024fc60000010008 */
[----:B------:R-:W2:Y:S04]  /*0960*/  LDG.E R23, desc[UR4][R2.64+0x1c] ;  /* 0x00001c0402177981 */ /* 0x000ea8000c1e1900 */
[----:B------:R-:W2:Y:S01]  /*0970*/  LDG.E R8, desc[UR4][R6.64] ;  /* 0x0000000406087981 */ /* 0x000ea2000c1e1900 */
[----:B---3--:R-:W-:-:S03]  /*0980*/  FFMA.FTZ R26, R24, R25, R27 ;  /* 0x00000019181a7223 */ /* 0x008fc6000001001b */
[----:B------:R-:W3:Y:S01]  /*0990*/  LDG.E R24, desc[UR4][R2.64+0x20] ;  /* 0x0000200402187981 */ /* 0x000ee2000c1e1900 */
[----:B----4-:R-:W-:-:S03]  /*09a0*/  FFMA.FTZ R27, R19, R20, R26 ;  /* 0x00000014131b7223 */ /* 0x010fc6000001001a */
[----:B------:R-:W3:Y:S01]  /*09b0*/  LDG.E R25, desc[UR4][R6.64+0x2a4] ;  /* 0x0002a40406197981 */ /* 0x000ee2000c1e1900 */
[----:B------:R-:W-:-:S03]  /*09c0*/  FFMA.FTZ R29, R18, R17, R27 ;  /* 0x00000011121d7223 */ /* 0x000fc6000001001b */
[----:B------:R-:W4:Y:S04]  /*09d0*/  LDG.E R19, desc[UR4][R2.64+0x24] ;  /* 0x0000240402137981 */ /* 0x000f28000c1e1900 */
[----:B------:R-:W4:Y:S04]  /*09e0*/  LDG.E R20, desc[UR4][R6.64+0x548] ;  /* 0x0005480406147981 */ /* 0x000f28000c1e1900 */
[----:B------:R-:W4:Y:S04]  /*09f0*/  LDG.E R17, desc[UR4][R2.64+0x28] ;  /* 0x0000280402117981 */ /* 0x000f28000c1e1900 */
[----:B------:R-:W4:Y:S04]  /*0a00*/  LDG.E R18, desc[UR4][R6.64+0x7ec] ;  /* 0x0007ec0406127981 */ /* 0x000f28000c1e1900 */
[----:B------:R-:W4:Y:S04]  /*0a10*/  LDG.E R26, desc[UR4][R6.64+0xd34] ;  /* 0x000d3404061a7981 */ /* 0x000f28000c1e1900 */
[----:B------:R0:W4:Y:S01]  /*0a20*/  LDG.E R27, desc[UR4][R2.64+0x30] ;  /* 0x00003004021b7981 */ /* 0x000122000c1e1900 */
[----:B------:R-:W-:-:S04]  /*0a30*/  FFMA.FTZ R10, R10, R9, R29 ;  /* 0x000000090a0a7223 */ /* 0x000fc8000001001d */
[----:B------:R-:W-:Y:S01]  /*0a40*/  FFMA.FTZ R21, R21, R22, R10 ;  /* 0x0000001615157223 */ /* 0x000fe2000001000a */
[----:B------:R-:W-:Y:S02]  /*0a50*/  PLOP3.LUT P0, PT, PT, PT, PT, 0x8, 0x80 ;  /* 0x000000000080781c */ /* 0x000fe40003f0e170 */
[----:B0-----:R-:W-:Y:S02]  /*0a60*/  IADD3 R2, P1, PT, R2, 0x30, RZ ;  /* 0x0000003002027810 */ /* 0x001fe40007f3e0ff */
[----:B------:R-:W-:Y:S02]  /*0a70*/  IADD3 R16, PT, PT, R16, 0xc, RZ ;  /* 0x0000000c10107810 */ /* 0x000fe40007ffe0ff */
[----:B------:R-:W-:Y:S01]  /*0a80*/  IADD3.X R3, PT, PT, RZ, R3, RZ, P1, !PT ;  /* 0x00000003ff037210 */ /* 0x000fe20000ffe4ff */
[----:B------:R-:W-:Y:S01]  /*0a90*/  UIADD3 UR7, UPT, UPT, UR7, 0x8, URZ ;  /* 0x0000000807077890 */ /* 0x000fe2000fffe0ff */
[----:B--2---:R-:W-:-:S04]  /*0aa0*/  FFMA.FTZ R21, R8, R23, R21 ;  /* 0x0000001708157223 */ /* 0x004fc80000010015 */
[----:B---3--:R-:W-:-:S04]  /*0ab0*/  FFMA.FTZ R24, R24, R25, R21 ;  /* 0x0000001918187223 */ /* 0x008fc80000010015 */
[----:B----4-:R-:W-:-:S04]  /*0ac0*/  FFMA.FTZ R20, R19, R20, R24 ;  /* 0x0000001413147223 */ /* 0x010fc80000010018 */
[----:B------:R-:W-:-:S04]  /*0ad0*/  FFMA.FTZ R17, R17, R18, R20 ;  /* 0x0000001211117223 */ /* 0x000fc80000010014 */
[----:B------:R-:W-:-:S04]  /*0ae0*/  FFMA.FTZ R4, R4, R5, R17 ;  /* 0x0000000504047223 */ /* 0x000fc80000010011 */
[----:B------:R-:W-:-:S07]  /*0af0*/  FFMA.FTZ R8, R27, R26, R4 ;  /* 0x0000001a1b087223 */ /* 0x000fce0000010004 */
.L_x_19:
[----:B------:R-:W-:-:S13]  /*0b00*/  ISETP.NE.OR P0, PT, R16, R13, P0 ;  /* 0x0000000d1000720c */ /* 0x000fda0000705670 */
[----:B------:R-:W-:Y:S05]  /*0b10*/  @!P0 BRA `(.L_x_20) ;  /* 0x00000000007c8947 */ /* 0x000fea0003800000 */
.L_x_16:
        /* <DEDUP_REMOVED lines=16> */
[----:B------:R0:W4:Y:S01]  /*0c20*/  LDG.E R24, desc[UR4][R4.64+0xd34] ;  /* 0x000d340404187981 */ /* 0x000122000c1e1900 */
[----:B------:R-:W-:-:S04]  /*0c30*/  IADD3 R16, PT, PT, R16, 0x6, RZ ;  /* 0x0000000610107810 */ /* 0x000fc80007ffe0ff */
[----:B------:R-:W-:Y:S01]  /*0c40*/  ISETP.NE.AND P0, PT, R16, R13, PT ;  /* 0x0000000d1000720c */ /* 0x000fe20003f05270 */
[----:B------:R-:W-:Y:S01]  /*0c50*/  UIADD3 UR7, UPT, UPT, UR7, 0x4, URZ ;  /* 0x0000000407077890 */ /* 0x000fe2000fffe0ff */
[----:B--2--5:R-:W-:-:S04]  /*0c60*/  FFMA.FTZ R6, R7, R6, R8 ;  /* 0x0000000607067223 */ /* 0x024fc80000010008 */
[----:B---3--:R-:W-:-:S04]  /*0c70*/  FFMA.FTZ R6, R9, R10, R6 ;  /* 0x0000000a09067223 */ /* 0x008fc80000010006 */
[----:B----4-:R-:W-:Y:S01]  /*0c80*/  FFMA.FTZ R6, R17, R18, R6 ;  /* 0x0000001211067223 */ /* 0x010fe20000010006 */
[----:B------:R-:W-:-:S03]  /*0c90*/  IADD3 R7, P1, PT, R2, 0x18, RZ ;  /* 0x0000001802077810 */ /* 0x000fc60007f3e0ff */
[----:B------:R-:W-:Y:S01]  /*0ca0*/  FFMA.FTZ R6, R19, R20, R6 ;  /* 0x0000001413067223 */ /* 0x000fe20000010006 */
[----:B0-----:R-:W-:-:S03]  /*0cb0*/  IADD3.X R4, PT, PT, RZ, R3, RZ, P1, !PT ;  /* 0x00000003ff047210 */ /* 0x001fc60000ffe4ff */
[----:B------:R-:W-:Y:S01]  /*0cc0*/  FFMA.FTZ R6, R21, R22, R6 ;  /* 0x0000001615067223 */ /* 0x000fe20000010006 */
[----:B------:R-:W-:Y:S02]  /*0cd0*/  MOV R2, R7 ;  /* 0x0000000700027202 */ /* 0x000fe40000000f00 */
[----:B------:R-:W-:Y:S01]  /*0ce0*/  MOV R3, R4 ;  /* 0x0000000400037202 */ /* 0x000fe20000000f00 */
[----:B------:R-:W-:Y:S01]  /*0cf0*/  FFMA.FTZ R8, R23, R24, R6 ;  /* 0x0000001817087223 */ /* 0x000fe20000010006 */
[----:B------:R-:W-:Y:S06]  /*0d00*/  @P0 BRA `(.L_x_16) ;  /* 0xfffffffc00840947 */ /* 0x000fec000383ffff */
.L_x_20:
[----:B-----5:R-:W0:Y:S01]  /*0d10*/  F2F.F64.F32 R8, R8 ;  /* 0x0000000800087310 */ /* 0x020e220000201800 */
[----:B------:R-:W-:Y:S01]  /*0d20*/  UMOV UR6, 0x571f7693 ;  /* 0x571f769300067882 */ /* 0x000fe20000000000 */
[----:B------:R-:W-:Y:S01]  /*0d30*/  UMOV UR7, 0x3fe55555 ;  /* 0x3fe5555500077882 */ /* 0x000fe20000000000 */
[----:B------:R-:W-:Y:S01]  /*0d40*/  BSSY.RECONVERGENT B0, `(.L_x_21) ;  /* 0x000001f000007945 */ /* 0x000fe20003800200 */
        /* <DEDUP_REMOVED lines=21> */
.L_x_22:
        /* <DEDUP_REMOVED lines=9> */
.L_x_23:
[----:B------:R-:W-:Y:S05]  /*0f30*/  BSYNC.RECONVERGENT B0 ;  /* 0x0000000000007941 */ /* 0x000fea0003800200 */
.L_x_21:
[----:B------:R-:W0:Y:S01]  /*0f40*/  F2F.F64.F32 R4, R6 ;  /* 0x0000000600047310 */ /* 0x000e220000201800 */
[----:B------:R-:W1:Y:S01]  /*0f50*/  LDC.64 R2, c[0x0][0x390] ;  /* 0x0000e400ff027b82 */ /* 0x000e620000000a00 */
[----:B------:R-:W-:Y:S01]  /*0f60*/  UMOV UR6, 0x8ef34d6a ;  /* 0x8ef34d6a00067882 */ /* 0x000fe20000000000 */
[----:B------:R-:W-:Y:S01]  /*0f70*/  UMOV UR7, 0x3ffb7453 ;  /* 0x3ffb745300077882 */ /* 0x000fe20000000000 */
[----:B------:R-:W-:Y:S02]  /*0f80*/  PRMT R12, R12, 0x9910, RZ ;  /* 0x000099100c0c7816 */ /* 0x000fe400000000ff */
[----:B------:R-:W-:Y:S02]  /*0f90*/  PRMT R7, R0, 0x9910, RZ ;  /* 0x0000991000077816 */ /* 0x000fe400000000ff */
[----:B------:R-:W-:-:S05]  /*0fa0*/  MOV R0, R12 ;  /* 0x0000000c00007202 */ /* 0x000fca0000000f00 */
[----:B------:R-:W-:Y:S01]  /*0fb0*/  IMAD R0, R7, 0x5, R0 ;  /* 0x0000000507007824 */ /* 0x000fe200078e0200 */
[----:B0-----:R-:W-:-:S03]  /*0fc0*/  DMUL R4, R4, UR6 ;  /* 0x0000000604047c28 */ /* 0x001fc60008000000 */
[----:B------:R-:W-:-:S04]  /*0fd0*/  IMAD R11, R0, 0x5, R11 ;  /* 0x00000005000b7824 */ /* 0x000fc800078e020b */
[----:B------:R-:W-:-:S03]  /*0fe0*/  IMAD R11, R14, 0x4e2, R11 ;  /* 0x000004e20e0b7824 */ /* 0x000fc600078e020b */
[----:B------:R-:W0:Y:S01]  /*0ff0*/  F2F.F32.F64 R5, R4 ;  /* 0x0000000400057310 */ /* 0x000e220000301000 */
[----:B-1----:R-:W-:-:S05]  /*1000*/  IMAD.WIDE.U32 R2, R11, 0x4, R2 ;  /* 0x000000040b027825 */ /* 0x002fca00078e0002 */
[----:B0-----:R-:W-:Y:S01]  /*1010*/  STG.E desc[UR4][R2.64], R5 ;  /* 0x0000000502007986 */ /* 0x001fe2000c101904 */
[----:B------:R-:W-:Y:S05]  /*1020*/  EXIT ;  /* 0x000000000000794d */ /* 0x000fea0003800000 */
.L_x_24:
        /* <DEDUP_REMOVED lines=13> */
.L_x_36:


//--------------------- .text._Z17executeFirstLayerPfS_S_ --------------------------
	.section	.text._Z17executeFirstLayerPfS_S_,"ax",@progbits
	.align	128
.text._Z17executeFirstLayerPfS_S_:
        .type           _Z17executeFirstLayerPfS_S_,@function
        .size           _Z17executeFirstLayerPfS_S_,(.L_x_37 - _Z17executeFirstLayerPfS_S_)
        .other          _Z17executeFirstLayerPfS_S_,@"STO_CUDA_ENTRY STV_DEFAULT"
_Z17executeFirstLayerPfS_S_:
[----:B------:R-:W-:Y:S01]  /*0000*/  LDC R1, c[0x0][0x37c] ;  /* 0x0000df00ff017b82 */ /* 0x000fe20000000800 */
[----:B------:R-:W0:Y:S07]  /*0010*/  S2R R0, SR_CTAID.X ;  /* 0x0000000000007919 */ /* 0x000e2e0000002500 */
[----:B------:R-:W1:Y:S01]  /*0020*/  LDC.64 R22, c[0x0][0x388] ;  /* 0x0000e200ff167b82 */ /* 0x000e620000000a00 */
[----:B------:R-:W2:Y:S01]  /*0030*/  LDCU.64 UR6, c[0x0][0x358] ;  /* 0x00006b00ff0677ac */ /* 0x000ea20008000a00 */
[----:B------:R-:W3:Y:S01]  /*0040*/  S2R R15, SR_TID.X ;  /* 0x00000000000f7919 */ /* 0x000ee20000002100 */
[----:B------:R-:W4:Y:S05]  /*0050*/  S2R R16, SR_TID.Y ;  /* 0x0000000000107919 */ /* 0x000f2a0000002200 */
[----:B------:R-:W3:Y:S01]  /*0060*/  LDC.64 R2, c[0x0][0x380] ;  /* 0x0000e000ff027b82 */ /* 0x000ee20000000a00 */
[----:B0-----:R-:W-:-:S05]  /*0070*/  LOP3.LUT R0, R0, 0xffff, RZ, 0xc0, !PT ;  /* 0x0000ffff00007812 */ /* 0x001fca00078ec0ff */
[----:B------:R-:W-:-:S04]  /*0080*/  IMAD R14, R0, 0x1a, RZ ;  /* 0x0000001a000e7824 */ /* 0x000fc800078e02ff */
[----:B-1----:R-:W-:-:S05]  /*0090*/  IMAD.WIDE R22, R14, 0x4, R22 ;  /* 0x000000040e167825 */ /* 0x002fca00078e0216 */
[----:B--2---:R0:W5:Y:S01]  /*00a0*/  LDG.E R20, desc[UR6][R22.64] ;  /* 0x0000000616147981 */ /* 0x004162000c1e1900 */
[C---:B------:R-:W-:Y:S01]  /*00b0*/  IADD3 R17, PT, PT, R14.reuse, 0x19, RZ ;  /* 0x000000190e117810 */ /* 0x040fe20007ffe0ff */
[----:B------:R-:W-:Y:S01]  /*00c0*/  UMOV UR4, URZ ;  /* 0x000000ff00047c82 */ /* 0x000fe20008000000 */
[----:B---3--:R-:W-:Y:S01]  /*00d0*/  LOP3.LUT R15, R15, 0xffff, RZ, 0xc0, !PT ;  /* 0x0000ffff0f0f7812 */ /* 0x008fe200078ec0ff */
[----:B------:R-:W1:Y:S01]  /*00e0*/  S2R R19, SR_CTAID.Y ;  /* 0x0000000000137919 */ /* 0x000e620000002600 */
[----:B------:R-:W-:Y:S02]  /*00f0*/  ISETP.GE.AND P0, PT, R14, R17, PT ;  /* 0x000000110e00720c */ /* 0x000fe40003f06270 */
[----:B----4-:R-:W-:Y:S02]  /*0100*/  LOP3.LUT R16, R16, 0xffff, RZ, 0xc0, !PT ;  /* 0x0000ffff10107812 */ /* 0x010fe400078ec0ff */
[----:B------:R-:W-:-:S05]  /*0110*/  SGXT R5, R15, 0x18 ;  /* 0x000000180f05781a */ /* 0x000fca0000000200 */
[----:B------:R-:W-:-:S05]  /*0120*/  IMAD R5, R16, 0x1d, R5 ;  /* 0x0000001d10057824 */ /* 0x000fca00078e0205 */
[----:B------:R-:W-:Y:S02]  /*0130*/  SHF.L.U32 R18, R5, 0x1, RZ ;  /* 0x0000000105127819 */ /* 0x000fe400000006ff */
[----:B-1----:R-:W-:Y:S01]  /*0140*/  LOP3.LUT R19, R19, 0xffff, RZ, 0xc0, !PT ;  /* 0x0000ffff13137812 */ /* 0x002fe200078ec0ff */
[----:B0-----:R-:W-:Y:S06]  /*0150*/  @P0 BRA `(.L_x_25) ;  /* 0x0000000400180947 */ /* 0x001fec0003800000 */
[----:B------:R-:W-:Y:S02]  /*0160*/  IADD3 R4, PT, PT, R17, -R14, RZ ;  /* 0x8000000e11047210 */ /* 0x000fe40007ffe0ff */
[----:B------:R-:W-:Y:S02]  /*0170*/  PLOP3.LUT P0, PT, PT, PT, PT, 0x80, 0x8 ;  /* 0x000000000008781c */ /* 0x000fe40003f0f070 */
[----:B------:R-:W-:-:S13]  /*0180*/  ISETP.GT.AND P1, PT, R4, 0x3, PT ;  /* 0x000000030400780c */ /* 0x000fda0003f24270 */
[----:B------:R-:W-:Y:S05]  /*0190*/  @!P1 BRA `(.L_x_26) ;  /* 0x00000000009c9947 */ /* 0x000fea0003800000 */
[----:B------:R-:W0:Y:S01]  /*01a0*/  LDC.64 R4, c[0x0][0x380] ;  /* 0x0000e000ff047b82 */ /* 0x000e220000000a00 */
[----:B------:R-:W-:Y:S02]  /*01b0*/  PLOP3.LUT P0, PT, PT, PT, PT, 0x8, 0x80 ;  /* 0x000000000080781c */ /* 0x000fe40003f0e170 */
[----:B------:R-:W-:-:S11]  /*01c0*/  IADD3 R21, PT, PT, R14, 0x16, RZ ;  /* 0x000000160e157810 */ /* 0x000fd60007ffe0ff */
.L_x_27:
[----:B------:R-:W1:Y:S01]  /*01d0*/  LDCU UR5, c[0x3][UR4] ;  /* 0x00c00000040577ac */ /* 0x000e620008000800 */
[----:B------:R-:W2:Y:S01]  /*01e0*/  LDCU UR8, c[0x3][UR4+0x4] ;  /* 0x00c00080040877ac */ /* 0x000ea20008000800 */
[----:B------:R-:W3:Y:S01]  /*01f0*/  LDCU UR9, c[0x3][UR4+0x8] ;  /* 0x00c00100040977ac */ /* 0x000ee20008000800 */
[----:B------:R-:W4:Y:S01]  /*0200*/  LDCU UR10, c[0x3][UR4+0xc] ;  /* 0x00c00180040a77ac */ /* 0x000f220008000800 */
[C---:B-1----:R-:W-:Y:S01]  /*0210*/  IADD3 R6, PT, PT, R18.reuse, UR5, RZ ;  /* 0x0000000512067c10 */ /* 0x042fe2000fffe0ff */
[----:B--2---:R-:W-:-:S04]  /*0220*/  VIADD R8, R18, UR8 ;  /* 0x0000000812087c36 */ /* 0x004fc80008000000 */
[C---:B------:R-:W-:Y:S01]  /*0230*/  IMAD R7, R19.reuse, 0x349, R6 ;  /* 0x0000034913077824 */ /* 0x040fe200078e0206 */
[C---:B---3--:R-:W-:Y:S01]  /*0240*/  IADD3 R10, PT, PT, R18.reuse, UR9, RZ ;  /* 0x00000009120a7c10 */ /* 0x048fe2000fffe0ff */
[----:B------:R-:W-:Y:S02]  /*0250*/  IMAD R9, R19, 0x349, R8 ;  /* 0x0000034913097824 */ /* 0x000fe400078e0208 */
[----:B0-----:R-:W-:Y:S01]  /*0260*/  IMAD.WIDE.U32 R6, R7, 0x4, R4 ;  /* 0x0000000407067825 */ /* 0x001fe200078e0004 */
[----:B----4-:R-:W-:-:S04]  /*0270*/  IADD3 R12, PT, PT, R18, UR10, RZ ;  /* 0x0000000a120c7c10 */ /* 0x010fc8000fffe0ff */
[----:B------:R0:W2:Y:S01]  /*0280*/  LDG.E R25, desc[UR6][R6.64] ;  /* 0x0000000606197981 */ /* 0x0000a2000c1e1900 */
[----:B------:R-:W-:Y:S02]  /*0290*/  IMAD R11, R19, 0x349, R10 ;  /* 0x00000349130b7824 */ /* 0x000fe400078e020a */
[----:B------:R-:W-:Y:S01]  /*02a0*/  IMAD.WIDE.U32 R8, R9, 0x4, R4 ;  /* 0x0000000409087825 */ /* 0x000fe200078e0004 */
[----:B0-----:R-:W-:Y:S02]  /*02b0*/  MOV R6, R22 ;  /* 0x0000001600067202 */ /* 0x001fe40000000f00 */
[----:B------:R-:W-:Y:S01]  /*02c0*/  MOV R7, R23 ;  /* 0x0000001700077202 */ /* 0x000fe20000000f00 */
[----:B------:R-:W-:Y:S02]  /*02d0*/  IMAD R13, R19, 0x349, R12 ;  /* 0x00000349130d7824 */ /* 0x000fe400078e020c */
[----:B------:R-:W3:Y:S01]  /*02e0*/  LDG.E R9, desc[UR6][R8.64] ;  /* 0x0000000608097981 */ /* 0x000ee2000c1e1900 */
[----:B------:R-:W-:-:S03]  /*02f0*/  IMAD.WIDE.U32 R10, R11, 0x4, R4 ;  /* 0x000000040b0a7825 */ /* 0x000fc600078e0004 */
[----:B------:R-:W2:Y:S01]  /*0300*/  LDG.E R22, desc[UR6][R6.64+0x4] ;  /* 0x0000040606167981 */ /* 0x000ea2000c1e1900 */
[----:B------:R-:W-:-:S03]  /*0310*/  IMAD.WIDE.U32 R12, R13, 0x4, R4 ;  /* 0x000000040d0c7825 */ /* 0x000fc600078e0004 */
[----:B------:R-:W3:Y:S04]  /*0320*/  LDG.E R23, desc[UR6][R6.64+0x8] ;  /* 0x0000080606177981 */ /* 0x000ee8000c1e1900 */
[----:B------:R-:W4:Y:S04]  /*0330*/  LDG.E R10, desc[UR6][R10.64] ;  /* 0x000000060a0a7981 */ /* 0x000f28000c1e1900 */
[----:B------:R-:W4:Y:S04]  /*0340*/  LDG.E R24, desc[UR6][R6.64+0xc] ;  /* 0x00000c0606187981 */ /* 0x000f28000c1e1900 */
[----:B------:R-:W4:Y:S04]  /*0350*/  LDG.E R13, desc[UR6][R12.64] ;  /* 0x000000060c0d7981 */ /* 0x000f28000c1e1900 */
[----:B------:R-:W4:Y:S01]  /*0360*/  LDG.E R26, desc[UR6][R6.64+0x10] ;  /* 0x00001006061a7981 */ /* 0x000f22000c1e1900 */
[----:B------:R-:W-:-:S05]  /*0370*/  VIADD R14, R14, 0x4 ;  /* 0x000000040e0e7836 */ /* 0x000fca0000000000 */
[----:B------:R-:W-:Y:S01]  /*0380*/  ISETP.GE.AND P1, PT, R14, R21, PT ;  /* 0x000000150e00720c */ /* 0x000fe20003f26270 */
[----:B------:R-:W-:Y:S01]  /*0390*/  UIADD3 UR4, UPT, UPT, UR4, 0x10, URZ ;  /* 0x0000001004047890 */ /* 0x000fe2000fffe0ff */
[----:B--2--5:R-:W-:-:S04]  /*03a0*/  FFMA.FTZ R22, R25, R22, R20 ;  /* 0x0000001619167223 */ /* 0x024fc80000010014 */
[----:B---3--:R-:W-:Y:S01]  /*03b0*/  FFMA.FTZ R23, R9, R23, R22 ;  /* 0x0000001709177223 */ /* 0x008fe20000010016 */
[----:B------:R-:W-:-:S03]  /*03c0*/  IADD3 R22, P2, PT, R6, 0x10, RZ ;  /* 0x0000001006167810 */ /* 0x000fc60007f5e0ff */
[----:B----4-:R-:W-:Y:S01]  /*03d0*/  FFMA.FTZ R24, R10, R24, R23 ;  /* 0x000000180a187223 */ /* 0x010fe20000010017 */
[----:B------:R-:W-:-:S03]  /*03e0*/  IADD3.X R23, PT, PT, RZ, R7, RZ, P2, !PT ;  /* 0x00000007ff177210 */ /* 0x000fc600017fe4ff */
[----:B------:R-:W-:Y:S01]  /*03f0*/  FFMA.FTZ R20, R13, R26, R24 ;  /* 0x0000001a0d147223 */ /* 0x000fe20000010018 */
[----:B------:R-:W-:Y:S06]  /*0400*/  @!P1 BRA `(.L_x_27) ;  /* 0xfffffffc00709947 */ /* 0x000fec000383ffff */
.L_x_26:
[----:B------:R-:W-:-:S04]  /*0410*/  IADD3 R4, PT, PT, R17, -R14, RZ ;  /* 0x8000000e11047210 */ /* 0x000fc80007ffe0ff */
[----:B------:R-:W-:-:S13]  /*0420*/  ISETP.GT.AND P1, PT, R4, 0x1, PT ;  /* 0x000000010400780c */ /* 0x000fda0003f24270 */
[----:B------:R-:W-:Y:S05]  /*0430*/  @!P1 BRA `(.L_x_28) ;  /* 0x0000000000589947 */ /* 0x000fea0003800000 */
[----:B------:R-:W0:Y:S01]  /*0440*/  LDCU UR5, c[0x3][UR4] ;  /* 0x00c00000040577ac */ /* 0x000e220008000800 */
[----:B------:R-:W1:Y:S01]  /*0450*/  LDC.64 R6, c[0x0][0x380] ;  /* 0x0000e000ff067b82 */ /* 0x000e620000000a00 */
[----:B------:R-:W-:Y:S01]  /*0460*/  MOV R5, R23 ;  /* 0x0000001700057202 */ /* 0x000fe20000000f00 */
[----:B------:R-:W2:Y:S01]  /*0470*/  LDCU UR8, c[0x3][UR4+0x4] ;  /* 0x00c00080040877ac */ /* 0x000ea20008000800 */
[----:B0-----:R-:W-:-:S05]  /*0480*/  IADD3 R4, PT, PT, R18, UR5, RZ ;  /* 0x0000000512047c10 */ /* 0x001fca000fffe0ff */
[----:B------:R-:W-:Y:S01]  /*0490*/  IMAD R9, R19, 0x349, R4 ;  /* 0x0000034913097824 */ /* 0x000fe200078e0204 */
[----:B--2---:R-:W-:-:S03]  /*04a0*/  IADD3 R4, PT, PT, R18, UR8, RZ ;  /* 0x0000000812047c10 */ /* 0x004fc6000fffe0ff */
[----:B-1----:R-:W-:-:S04]  /*04b0*/  IMAD.WIDE.U32 R8, R9, 0x4, R6 ;  /* 0x0000000409087825 */ /* 0x002fc800078e0006 */
[----:B------:R-:W-:Y:S02]  /*04c0*/  IMAD R11, R19, 0x349, R4 ;  /* 0x00000349130b7824 */ /* 0x000fe400078e0204 */
[----:B------:R-:W-:Y:S01]  /*04d0*/  IMAD.MOV.U32 R4, RZ, RZ, R22 ;  /* 0x000000ffff047224 */ /* 0x000fe200078e0016 */
[----:B------:R-:W2:Y:S01]  /*04e0*/  LDG.E R9, desc[UR6][R8.64] ;  /* 0x0000000608097981 */ /* 0x000ea2000c1e1900 */
[----:B------:R-:W-:-:S03]  /*04f0*/  IMAD.WIDE.U32 R6, R11, 0x4, R6 ;  /* 0x000000040b067825 */ /* 0x000fc600078e0006 */
[----:B------:R-:W2:Y:S04]  /*0500*/  LDG.E R10, desc[UR6][R4.64+0x4] ;  /* 0x00000406040a7981 */ /* 0x000ea8000c1e1900 */
[----:B------:R-:W3:Y:S04]  /*0510*/  LDG.E R11, desc[UR6][R4.64+0x8] ;  /* 0x00000806040b7981 */ /* 0x000ee8000c1e1900 */
[----:B------:R-:W3:Y:S01]  /*0520*/  LDG.E R7, desc[UR6][R6.64] ;  /* 0x0000000606077981 */ /* 0x000ee2000c1e1900 */
[----:B------:R-:W-:Y:S02]  /*0530*/  IADD3 R22, P1, PT, R22, 0x8, RZ ;  /* 0x0000000816167810 */ /* 0x000fe40007f3e0ff */
[----:B------:R-:W-:-:S02]  /*0540*/  PLOP3.LUT P0, PT, PT, PT, PT, 0x8, 0x80 ;  /* 0x000000000080781c */ /* 0x000fc40003f0e170 */
[----:B------:R-:W-:Y:S02]  /*0550*/  IADD3 R14, PT, PT, R14, 0x2, RZ ;  /* 0x000000020e0e7810 */ /* 0x000fe40007ffe0ff */
[----:B------:R-:W-:Y:S01]  /*0560*/  IADD3.X R23, PT, PT, RZ, R23, RZ, P1, !PT ;  /* 0x00000017ff177210 */ /* 0x000fe20000ffe4ff */
[----:B------:R-:W-:Y:S01]  /*0570*/  UIADD3 UR4, UPT, UPT, UR4, 0x8, URZ ;  /* 0x0000000804047890 */ /* 0x000fe2000fffe0ff */
[----:B--2--5:R-:W-:-:S04]  /*0580*/  FFMA.FTZ R10, R9, R10, R20 ;  /* 0x0000000a090a7223 */ /* 0x024fc80000010014 */
[----:B---3--:R-:W-:-:S07]  /*0590*/  FFMA.FTZ R20, R7, R11, R10 ;  /* 0x0000000b07147223 */ /* 0x008fce000001000a */
.L_x_28:
[----:B------:R-:W-:-:S13]  /*05a0*/  ISETP.NE.OR P0, PT, R14, R17, P0 ;  /* 0x000000110e00720c */ /* 0x000fda0000705670 */
[----:B------:R-:W-:Y:S05]  /*05b0*/  @!P0 BRA `(.L_x_29) ;  /* 0x00000000003c8947 */ /* 0x000fea0003800000 */
.L_x_25:
[----:B------:R-:W0:Y:S01]  /*05c0*/  LDCU UR5, c[0x3][UR4] ;  /* 0x00c00000040577ac */ /* 0x000e220008000800 */
[----:B------:R-:W-:Y:S01]  /*05d0*/  IMAD.MOV.U32 R5, RZ, RZ, R23 ;  /* 0x000000ffff057224 */ /* 0x000fe200078e0017 */
[----:B0-----:R-:W-:-:S05]  /*05e0*/  IADD3 R4, PT, PT, R18, UR5, RZ ;  /* 0x0000000512047c10 */ /* 0x001fca000fffe0ff */
[----:B------:R-:W-:Y:S01]  /*05f0*/  IMAD R7, R19, 0x349, R4 ;  /* 0x0000034913077824 */ /* 0x000fe200078e0204 */
[----:B------:R-:W-:-:S03]  /*0600*/  MOV R4, R22 ;  /* 0x0000001600047202 */ /* 0x000fc60000000f00 */
[----:B------:R-:W-:-:S03]  /*0610*/  IMAD.WIDE.U32 R6, R7, 0x4, R2 ;  /* 0x0000000407067825 */ /* 0x000fc600078e0002 */
[----:B------:R-:W2:Y:S04]  /*0620*/  LDG.E R4, desc[UR6][R4.64+0x4] ;  /* 0x0000040604047981 */ /* 0x000ea8000c1e1900 */
[----:B------:R-:W2:Y:S01]  /*0630*/  LDG.E R7, desc[UR6][R6.64] ;  /* 0x0000000606077981 */ /* 0x000ea2000c1e1900 */
[----:B------:R-:W-:Y:S01]  /*0640*/  IADD3 R14, PT, PT, R14, 0x1, RZ ;  /* 0x000000010e0e7810 */ /* 0x000fe20007ffe0ff */
[----:B------:R-:W-:Y:S01]  /*0650*/  UIADD3 UR4, UPT, UPT, UR4, 0x4, URZ ;  /* 0x0000000404047890 */ /* 0x000fe2000fffe0ff */
[----:B------:R-:W-:Y:S02]  /*0660*/  IADD3 R22, P1, PT, R22, 0x4, RZ ;  /* 0x0000000416167810 */ /* 0x000fe40007f3e0ff */
[----:B------:R-:W-:Y:S02]  /*0670*/  ISETP.NE.AND P0, PT, R14, R17, PT ;  /* 0x000000110e00720c */ /* 0x000fe40003f05270 */
[----:B------:R-:W-:Y:S01]  /*0680*/  IADD3.X R23, PT, PT, RZ, R23, RZ, P1, !PT ;  /* 0x00000017ff177210 */ /* 0x000fe20000ffe4ff */
[----:B--2--5:R-:W-:-:S10]  /*0690*/  FFMA.FTZ R20, R7, R4, R20 ;  /* 0x0000000407147223 */ /* 0x024fd40000010014 */
[----:B------:R-:W-:Y:S05]  /*06a0*/  @P0 BRA `(.L_x_25) ;  /* 0xfffffffc00c40947 */ /* 0x000fea000383ffff */
.L_x_29:
        /* <DEDUP_REMOVED lines=25> */
.L_x_31:
        /* <DEDUP_REMOVED lines=9> */
.L_x_32:
[----:B------:R-:W-:Y:S05]  /*08d0*/  BSYNC.RECONVERGENT B0 ;  /* 0x0000000000007941 */ /* 0x000fea0003800200 */
.L_x_30:
        /* <DEDUP_REMOVED lines=15> */
.L_x_33:
        /* <DEDUP_REMOVED lines=11> */
.L_x_37:


//--------------------- .nv.shared.reserved.0     --------------------------
	.section	.nv.shared.reserved.0,"aw",@nobits
	.weak		__nv_reservedSMEM_offset_0_alias
	.size		__nv_reservedSMEM_offset_0_alias, 0, 64
	.other		__nv_reservedSMEM_offset_0_alias,@"STO_CUDA_RESERVED_SHARED STV_DEFAULT"
__nv_reservedSMEM_offset_0_alias:
	.zero		0
	.zero		64


//--------------------- .nv.constant0._Z18executeFourthLayerPfS_S_ --------------------------
	.section	.nv.constant0._Z18executeFourthLayerPfS_S_,"a",@progbits
	.sectionflags	@""
	.align	4
.nv.constant0._Z18executeFourthLayerPfS_S_:
	.zero		920


//--------------------- .nv.constant0._Z17executeThirdLayerPfS_S_ --------------------------
	.section	.nv.constant0._Z17executeThirdLayerPfS_S_,"a",@progbits
	.sectionflags	@""
	.align	4
.nv.constant0._Z17executeThirdLayerPfS_S_:
	.zero		920


//--------------------- .nv.constant0._Z18executeSecondLayerPfS_S_ --------------------------
	.section	.nv.constant0._Z18executeSecondLayerPfS_S_,"a",@progbits
	.sectionflags	@""
	.align	4
.nv.constant0._Z18executeSecondLayerPfS_S_:
	.zero		920


//--------------------- .nv.constant0._Z17executeFirstLayerPfS_S_ --------------------------
	.section	.nv.constant0._Z17executeFirstLayerPfS_S_,"a",@progbits
	.sectionflags	@""
	.align	4
.nv.constant0._Z17executeFirstLayerPfS_S_:
	.zero		920


//--------------------- SYMBOLS --------------------------

	.type		.nv.reservedSmem.offset0,@object
	.size		.nv.reservedSmem.offset0,0x4
